# CuTe-DSL kernel — source=fa4 family=fa4_fwd_sm100
# config = {"dtype": "Float16", "causal": true, "use_2cta": false, "q_stage": 1, "head_dim": 128}


// ===== COMPILED SASS (sm_100a) =====

	.target	sm_100a

	.elftype	@"ET_EXEC"


//--------------------- .note.nv.tkinfo           --------------------------
	.section	.note.nv.tkinfo,"",@"SHT_NOTE"
	.sectionflags	@"SHF_NOTE_NV_TKINFO"
	.tkinfo
        /*0018*/ 	.word	0x00000081
        /*0030*/ 	.string	""
        /*0030*/ 	.string	"ptxas"
        /*0030*/ 	.string	"Cuda compilation tools, release 12.9, V12.9.83"
        /*0030*/ 	.string	"Build system must define TOOLS_VERSION_EXTENDED"
        /*0030*/ 	.string	"-O 3 -arch sm_100a "



//--------------------- .note.nv.cuver            --------------------------
	.section	.note.nv.cuver,"",@"SHT_NOTE"
	.sectionflags	@"SHF_NOTE_NV_CUVER"
        /*0018*/ 	.short	0x0001
        /*001a*/ 	.short	0x0064
        /*001c*/ 	.short	0x0001
        /*001e*/ 	.short	0x0000
        /*0020*/ 	.short	0x0001
        /*0022*/ 	.short	0x0000


//--------------------- .nv.info                  --------------------------
	.section	.nv.info,"",@"SHT_CUDA_INFO"
	.align	4


	//----- nvinfo : EIATTR_REGCOUNT
	.align		4
        /*0000*/ 	.byte	0x04, 0x2f
        /*0002*/ 	.short	(.L_4 - .L_3)
	.align		4
.L_3:
        /*0004*/ 	.word	index@(kernel_cutlass_kernel_flash_attncuteflash_fwd_sm100FlashAttentionForwardSm100_object_at__tensor0000o12811101213_tensor0000o12811101213_tensor0000o12810111213_tensor0000o12811101213_tensor_0)
        /*0008*/ 	.word	0x00000080


	//----- nvinfo : EIATTR_FRAME_SIZE
	.align		4
.L_4:
        /*000c*/ 	.byte	0x04, 0x11
        /*000e*/ 	.short	(.L_6 - .L_5)
	.align		4
.L_5:
        /*0010*/ 	.word	index@($__internal_2_$__cuda_sm10x_tcgen05_guardrail_trap_unallocated_columns_being_dealloced)
        /*0014*/ 	.word	0x00000000


	//----- nvinfo : EIATTR_FRAME_SIZE
	.align		4
.L_6:
        /*0018*/ 	.byte	0x04, 0x11
        /*001a*/ 	.short	(.L_8 - .L_7)
	.align		4
.L_7:
        /*001c*/ 	.word	index@($__internal_1_$__cuda_sm10x_tcgen05_guardrail_trap_phase_invalid_during_alloc)
        /*0020*/ 	.word	0x00000000


	//----- nvinfo : EIATTR_FRAME_SIZE
	.align		4
.L_8:
        /*0024*/ 	.byte	0x04, 0x11
        /*0026*/ 	.short	(.L_10 - .L_9)
	.align		4
.L_9:
        /*0028*/ 	.word	index@($__internal_0_$__cuda_sm10x_tcgen05_guardrail_trap_col_being_dealloced_not_returned_by_alloc)
        /*002c*/ 	.word	0x00000000


	//----- nvinfo : EIATTR_FRAME_SIZE
	.align		4
.L_10:
        /*0030*/ 	.byte	0x04, 0x11
        /*0032*/ 	.short	(.L_12 - .L_11)
	.align		4
.L_11:
        /*0034*/ 	.word	index@(kernel_cutlass_kernel_flash_attncuteflash_fwd_sm100FlashAttentionForwardSm100_object_at__tensor0000o12811101213_tensor0000o12811101213_tensor0000o12810111213_tensor0000o12811101213_tensor_0)
        /*0038*/ 	.word	0x00000000


	//----- nvinfo : EIATTR_MIN_STACK_SIZE
	.align		4
.L_12:
        /*003c*/ 	.byte	0x04, 0x12
        /*003e*/ 	.short	(.L_14 - .L_13)
	.align		4
.L_13:
        /*0040*/ 	.word	index@(kernel_cutlass_kernel_flash_attncuteflash_fwd_sm100FlashAttentionForwardSm100_object_at__tensor0000o12811101213_tensor0000o12811101213_tensor0000o12810111213_tensor0000o12811101213_tensor_0)
        /*0044*/ 	.word	0x00000000
.L_14:


//--------------------- .nv.info.kernel_cutlass_kernel_flash_attncuteflash_fwd_sm100FlashAttentionForwardSm100_object_at__tensor0000o12811101213_tensor0000o12811101213_tensor0000o12810111213_tensor0000o12811101213_tensor_0 --------------------------
	.section	.nv.info.kernel_cutlass_kernel_flash_attncuteflash_fwd_sm100FlashAttentionForwardSm100_object_at__tensor0000o12811101213_tensor0000o12811101213_tensor0000o12810111213_tensor0000o12811101213_tensor_0,"",@"SHT_CUDA_INFO"
	.sectionflags	@""
	.align	4


	//----- nvinfo : EIATTR_CUDA_API_VERSION
	.align		4
        /*0000*/ 	.byte	0x04, 0x37
        /*0002*/ 	.short	(.L_16 - .L_15)
.L_15:
        /*0004*/ 	.word	0x00000081


	//----- nvinfo : EIATTR_KPARAM_INFO
	.align		4
.L_16:
        /*0008*/ 	.byte	0x04, 0x17
        /*000a*/ 	.short	(.L_18 - .L_17)
.L_17:
        /*000c*/ 	.word	0x00000000
        /*0010*/ 	.short	0x0018
        /*0012*/ 	.short	0x02e4
        /*0014*/ 	.byte	0x00, 0xf0, 0x11, 0x00


	//----- nvinfo : EIATTR_KPARAM_INFO
	.align		4
.L_18:
        /*0018*/ 	.byte	0x04, 0x17
        /*001a*/ 	.short	(.L_20 - .L_19)
.L_19:
        /*001c*/ 	.word	0x00000000
        /*0020*/ 	.short	0x0017
        /*0022*/ 	.short	0x02d8
        /*0024*/ 	.byte	0x00, 0xf0, 0x31, 0x00


	//----- nvinfo : EIATTR_KPARAM_INFO
	.align		4
.L_20:
        /*0028*/ 	.byte	0x04, 0x17
        /*002a*/ 	.short	(.L_22 - .L_21)
.L_21:
        /*002c*/ 	.word	0x00000000
        /*0030*/ 	.short	0x0016
        /*0032*/ 	.short	0x02d4
        /*0034*/ 	.byte	0x00, 0xf0, 0x11, 0x00


	//----- nvinfo : EIATTR_KPARAM_INFO
	.align		4
.L_22:
        /*0038*/ 	.byte	0x04, 0x17
        /*003a*/ 	.short	(.L_24 - .L_23)
.L_23:
        /*003c*/ 	.word	0x00000000
        /*0040*/ 	.short	0x0015
        /*0042*/ 	.short	0x02c8
        /*0044*/ 	.byte	0x00, 0xf0, 0x31, 0x00


	//----- nvinfo : EIATTR_KPARAM_INFO
	.align		4
.L_24:
        /*0048*/ 	.byte	0x04, 0x17
        /*004a*/ 	.short	(.L_26 - .L_25)
.L_25:
        /*004c*/ 	.word	0x00000000
        /*0050*/ 	.short	0x0014
        /*0052*/ 	.short	0x02bc
        /*0054*/ 	.byte	0x00, 0xf0, 0x31, 0x00


	//----- nvinfo : EIATTR_KPARAM_INFO
	.align		4
.L_26:
        /*0058*/ 	.byte	0x04, 0x17
        /*005a*/ 	.short	(.L_28 - .L_27)
.L_27:
        /*005c*/ 	.word	0x00000000
        /*0060*/ 	.short	0x0013
        /*0062*/ 	.short	0x02b0
        /*0064*/ 	.byte	0x00, 0xf0, 0x31, 0x00


	//----- nvinfo : EIATTR_KPARAM_INFO
	.align		4
.L_28:
        /*0068*/ 	.byte	0x04, 0x17
        /*006a*/ 	.short	(.L_30 - .L_29)
.L_29:
        /*006c*/ 	.word	0x00000000
        /*0070*/ 	.short	0x0012
        /*0072*/ 	.short	0x02a4
        /*0074*/ 	.byte	0x00, 0xf0, 0x31, 0x00


	//----- nvinfo : EIATTR_KPARAM_INFO
	.align		4
.L_30:
        /*0078*/ 	.byte	0x04, 0x17
        /*007a*/ 	.short	(.L_32 - .L_31)
.L_31:
        /*007c*/ 	.word	0x00000000
        /*0080*/ 	.short	0x0011
        /*0082*/ 	.short	0x02a0
        /*0084*/ 	.byte	0x00, 0xf0, 0x11, 0x00


	//----- nvinfo : EIATTR_KPARAM_INFO
	.align		4
.L_32:
        /*0088*/ 	.byte	0x04, 0x17
        /*008a*/ 	.short	(.L_34 - .L_33)
.L_33:
        /*008c*/ 	.word	0x00000000
        /*0090*/ 	.short	0x0010
        /*0092*/ 	.short	0x029c
        /*0094*/ 	.byte	0x00, 0xf0, 0x11, 0x00


	//----- nvinfo : EIATTR_KPARAM_INFO
	.align		4
.L_34:
        /*0098*/ 	.byte	0x04, 0x17
        /*009a*/ 	.short	(.L_36 - .L_35)
.L_35:
        /*009c*/ 	.word	0x00000000
        /*00a0*/ 	.short	0x000f
        /*00a2*/ 	.short	0x0298
        /*00a4*/ 	.byte	0x00, 0xf0, 0x11, 0x00


	//----- nvinfo : EIATTR_KPARAM_INFO
	.align		4
.L_36:
        /*00a8*/ 	.byte	0x04, 0x17
        /*00aa*/ 	.short	(.L_38 - .L_37)
.L_37:
        /*00ac*/ 	.word	0x00000000
        /*00b0*/ 	.short	0x000e
        /*00b2*/ 	.short	0x0294
        /*00b4*/ 	.byte	0x00, 0xf0, 0x11, 0x00


	//----- nvinfo : EIATTR_KPARAM_INFO
	.align		4
.L_38:
        /*00b8*/ 	.byte	0x04, 0x17
        /*00ba*/ 	.short	(.L_40 - .L_39)
.L_39:
        /*00bc*/ 	.word	0x00000000
        /*00c0*/ 	.short	0x000d
        /*00c2*/ 	.short	0x0290
        /*00c4*/ 	.byte	0x00, 0xf0, 0x11, 0x00


	//----- nvinfo : EIATTR_KPARAM_INFO
	.align		4
.L_40:
        /*00c8*/ 	.byte	0x04, 0x17
        /*00ca*/ 	.short	(.L_42 - .L_41)
.L_41:
        /*00cc*/ 	.word	0x00000000
        /*00d0*/ 	.short	0x000c
        /*00d2*/ 	.short	0x028c
        /*00d4*/ 	.byte	0x00, 0xf0, 0x11, 0x00


	//----- nvinfo : EIATTR_KPARAM_INFO
	.align		4
.L_42:
        /*00d8*/ 	.byte	0x04, 0x17
        /*00da*/ 	.short	(.L_44 - .L_43)
.L_43:
        /*00dc*/ 	.word	0x00000000
        /*00e0*/ 	.short	0x000b
        /*00e2*/ 	.short	0x0287
        /*00e4*/ 	.byte	0x00, 0xf0, 0x0d, 0x00


	//----- nvinfo : EIATTR_KPARAM_INFO
	.align		4
.L_44:
        /*00e8*/ 	.byte	0x04, 0x17
        /*00ea*/ 	.short	(.L_46 - .L_45)
.L_45:
        /*00ec*/ 	.word	0x00000000
        /*00f0*/ 	.short	0x000a
        /*00f2*/ 	.short	0x0284
        /*00f4*/ 	.byte	0x00, 0xf0, 0x0d, 0x00


	//----- nvinfo : EIATTR_KPARAM_INFO
	.align		4
.L_46:
        /*00f8*/ 	.byte	0x04, 0x17
        /*00fa*/ 	.short	(.L_48 - .L_47)
.L_47:
        /*00fc*/ 	.word	0x00000000
        /*0100*/ 	.short	0x0009
        /*0102*/ 	.short	0x0280
        /*0104*/ 	.byte	0x00, 0xf0, 0x11, 0x00


	//----- nvinfo : EIATTR_KPARAM_INFO
	.align		4
.L_48:
        /*0108*/ 	.byte	0x04, 0x17
        /*010a*/ 	.short	(.L_50 - .L_49)
.L_49:
        /*010c*/ 	.word	0x00000000
        /*0110*/ 	.short	0x0008
        /*0112*/ 	.short	0x0200
        /*0114*/ 	.byte	0x00, 0xf0, 0x01, 0x02


	//----- nvinfo : EIATTR_KPARAM_INFO
	.align		4
.L_50:
        /*0118*/ 	.byte	0x04, 0x17
        /*011a*/ 	.short	(.L_52 - .L_51)
.L_51:
        /*011c*/ 	.word	0x00000000
        /*0120*/ 	.short	0x0007
        /*0122*/ 	.short	0x0180
        /*0124*/ 	.byte	0x00, 0xf0, 0x01, 0x02


	//----- nvinfo : EIATTR_KPARAM_INFO
	.align		4
.L_52:
        /*0128*/ 	.byte	0x04, 0x17
        /*012a*/ 	.short	(.L_54 - .L_53)
.L_53:
        /*012c*/ 	.word	0x00000000
        /*0130*/ 	.short	0x0006
        /*0132*/ 	.short	0x0100
        /*0134*/ 	.byte	0x00, 0xf0, 0x01, 0x02


	//----- nvinfo : EIATTR_KPARAM_INFO
	.align		4
.L_54:
        /*0138*/ 	.byte	0x04, 0x17
        /*013a*/ 	.short	(.L_56 - .L_55)
.L_55:
        /*013c*/ 	.word	0x00000000
        /*0140*/ 	.short	0x0005
        /*0142*/ 	.short	0x0080
        /*0144*/ 	.byte	0x00, 0xf0, 0x01, 0x02


	//----- nvinfo : EIATTR_KPARAM_INFO
	.align		4
.L_56:
        /*0148*/ 	.byte	0x04, 0x17
        /*014a*/ 	.short	(.L_58 - .L_57)
.L_57:
        /*014c*/ 	.word	0x00000000
        /*0150*/ 	.short	0x0004
        /*0152*/ 	.short	0x0030
        /*0154*/ 	.byte	0x00, 0xf0, 0xa1, 0x00


	//----- nvinfo : EIATTR_KPARAM_INFO
	.align		4
.L_58:
        /*0158*/ 	.byte	0x04, 0x17
        /*015a*/ 	.short	(.L_60 - .L_59)
.L_59:
        /*015c*/ 	.word	0x00000000
        /*0160*/ 	.short	0x0003
        /*0162*/ 	.short	0x0024
        /*0164*/ 	.byte	0x00, 0xf0, 0x31, 0x00


	//----- nvinfo : EIATTR_KPARAM_INFO
	.align		4
.L_60:
        /*0168*/ 	.byte	0x04, 0x17
        /*016a*/ 	.short	(.L_62 - .L_61)
.L_61:
        /*016c*/ 	.word	0x00000000
        /*0170*/ 	.short	0x0002
        /*0172*/ 	.short	0x0018
        /*0174*/ 	.byte	0x00, 0xf0, 0x31, 0x00


	//----- nvinfo : EIATTR_KPARAM_INFO
	.align		4
.L_62:
        /*0178*/ 	.byte	0x04, 0x17
        /*017a*/ 	.short	(.L_64 - .L_63)
.L_63:
        /*017c*/ 	.word	0x00000000
        /*0180*/ 	.short	0x0001
        /*0182*/ 	.short	0x000c
        /*0184*/ 	.byte	0x00, 0xf0, 0x31, 0x00


	//----- nvinfo : EIATTR_KPARAM_INFO
	.align		4
.L_64:
        /*0188*/ 	.byte	0x04, 0x17
        /*018a*/ 	.short	(.L_66 - .L_65)
.L_65:
        /*018c*/ 	.word	0x00000000
        /*0190*/ 	.short	0x0000
        /*0192*/ 	.short	0x0000
        /*0194*/ 	.byte	0x00, 0xf0, 0x31, 0x00


	//----- nvinfo : EIATTR_AT_ENTRY_FRAGMENTS
	.align		4
.L_66:
        /*0198*/ 	.byte	0x04, 0x4f
        /*019a*/ 	.short	(.L_68 - .L_67)


	//   ....[0]....
.L_67:
        /*019c*/ 	.word	0x00000004


	//----- nvinfo : EIATTR_RESERVED_SMEM_USED
	.align		4
.L_68:
        /*01a0*/ 	.byte	0x01, 0x41
	.zero		2


	//----- nvinfo : EIATTR_SPARSE_MMA_MASK
	.align		4
        /*01a4*/ 	.byte	0x03, 0x50
        /*01a6*/ 	.short	0x0000


	//----- nvinfo : EIATTR_TCGEN05_1CTA_USED
	.align		4
        /*01a8*/ 	.byte	0x01, 0x51
	.zero		2


	//----- nvinfo : EIATTR_MAXREG_COUNT
	.align		4
        /*01ac*/ 	.byte	0x03, 0x1b
        /*01ae*/ 	.short	0x0080


	//----- nvinfo : EIATTR_NUM_BARRIERS
	.align		4
        /*01b0*/ 	.byte	0x02, 0x4c
        /*01b2*/ 	.byte	0x10
	.zero		1


	//----- nvinfo : EIATTR_INT_WARP_WIDE_INSTR_OFFSETS
	.align		4
        /*01b4*/ 	.byte	0x04, 0x31
        /*01b6*/ 	.short	(.L_70 - .L_69)


	//   ....[0]....
.L_69:
        /*01b8*/ 	.word	0x00002aa0


	//   ....[1]....
        /*01bc*/ 	.word	0x00002ad0


	//----- nvinfo : EIATTR_COOP_GROUP_MASK_REGIDS
	.align		4
.L_70:
        /*01c0*/ 	.byte	0x04, 0x29
        /*01c2*/ 	.short	(.L_72 - .L_71)


	//   ....[0]....
.L_71:
        /*01c4*/ 	.word	0xffffffff


	//   ....[1]....
        /*01c8*/ 	.word	0xffffffff


	//   ....[2]....
        /*01cc*/ 	.word	0xffffffff


	//   ....[3]....
        /*01d0*/ 	.word	0xffffffff


	//   ....[4]....
        /*01d4*/ 	.word	0xffffffff


	//   ....[5]....
        /*01d8*/ 	.word	0xffffffff


	//   ....[6]....
        /*01dc*/ 	.word	0xffffffff


	//   ....[7]....
        /*01e0*/ 	.word	0xffffffff


	//   ....[8]....
        /*01e4*/ 	.word	0xffffffff


	//----- nvinfo : EIATTR_COOP_GROUP_INSTR_OFFSETS
	.align		4
.L_72:
        /*01e8*/ 	.byte	0x04, 0x28
        /*01ea*/ 	.short	(.L_74 - .L_73)


	//   ....[0]....
.L_73:
        /*01ec*/ 	.word	0x00000b90


	//   ....[1]....
        /*01f0*/ 	.word	0x00000e50


	//   ....[2]....
        /*01f4*/ 	.word	0x00001020


	//   ....[3]....
        /*01f8*/ 	.word	0x000029b0


	//   ....[4]....
        /*01fc*/ 	.word	0x00002b80


	//   ....[5]....
        /*0200*/ 	.word	0x00006880


	//   ....[6]....
        /*0204*/ 	.word	0x00008c20


	//   ....[7]....
        /*0208*/ 	.word	0x0000acf0


	//   ....[8]....
        /*020c*/ 	.word	0x0000ba00


	//----- nvinfo : EIATTR_REG_RECONFIG
	.align		4
.L_74:
        /*0210*/ 	.byte	0x01, 0x54
	.zero		2


	//----- nvinfo : EIATTR_VRC_CTA_INIT_COUNT
	.align		4
        /*0214*/ 	.byte	0x02, 0x4a
        /*0216*/ 	.byte	0x80
	.zero		1


	//----- nvinfo : EIATTR_MBARRIER_INSTR_OFFSETS
	.align		4
        /*0218*/ 	.byte	0x04, 0x39
        /*021a*/ 	.short	(.L_76 - .L_75)


	//   ....[0]....
.L_75:
        /*021c*/ 	.word	0x000002b0
        /*0220*/ 	.word	0x000000ff
        /*0224*/ 	.word	0x00000000
        /*0228*/ 	.short	0x0100
        /*022a*/ 	.byte	0x04
	.zero		1


	//   ....[1]....
        /*022c*/ 	.word	0x000002c0
        /*0230*/ 	.word	0x000000ff
        /*0234*/ 	.word	0x00000008
        /*0238*/ 	.short	0x0100
        /*023a*/ 	.byte	0x04
	.zero		1


	//   ....[2]....
        /*023c*/ 	.word	0x000002d0
        /*0240*/ 	.word	0x000000ff
        /*0244*/ 	.word	0x00000010
        /*0248*/ 	.short	0x0100
        /*024a*/ 	.byte	0x04
	.zero		1


	//   ....[3]....
        /*024c*/ 	.word	0x000002e0
        /*0250*/ 	.word	0x000000ff
        /*0254*/ 	.word	0x00000018
        /*0258*/ 	.short	0x0100
        /*025a*/ 	.byte	0x04
	.zero		1


	//   ....[4]....
        /*025c*/ 	.word	0x000002f0
        /*0260*/ 	.word	0x000000ff
        /*0264*/ 	.word	0x00000020
        /*0268*/ 	.short	0x0100
        /*026a*/ 	.byte	0x04
	.zero		1


	//   ....[5]....
        /*026c*/ 	.word	0x00000300
        /*0270*/ 	.word	0x000000ff
        /*0274*/ 	.word	0x00000028
        /*0278*/ 	.short	0x0100
        /*027a*/ 	.byte	0x04
	.zero		1


	//   ....[6]....
        /*027c*/ 	.word	0x00000310
        /*0280*/ 	.word	0x000000ff
        /*0284*/ 	.word	0x00000030
        /*0288*/ 	.short	0x0100
        /*028a*/ 	.byte	0x04
	.zero		1


	//   ....[7]....
        /*028c*/ 	.word	0x00000320
        /*0290*/ 	.word	0x000000ff
        /*0294*/ 	.word	0x00000038
        /*0298*/ 	.short	0x0100
        /*029a*/ 	.byte	0x04
	.zero		1


	//   ....[8]....
        /*029c*/ 	.word	0x00000330
        /*02a0*/ 	.word	0x000000ff
        /*02a4*/ 	.word	0x00000040
        /*02a8*/ 	.short	0x0100
        /*02aa*/ 	.byte	0x04
	.zero		1


	//   ....[9]....
        /*02ac*/ 	.word	0x00000340
        /*02b0*/ 	.word	0x000000ff
        /*02b4*/ 	.word	0x00000048
        /*02b8*/ 	.short	0x0100
        /*02ba*/ 	.byte	0x04
	.zero		1


	//   ....[10]....
        /*02bc*/ 	.word	0x00000350
        /*02c0*/ 	.word	0x000000ff
        /*02c4*/ 	.word	0x00000050
        /*02c8*/ 	.short	0x0100
        /*02ca*/ 	.byte	0x04
	.zero		1


	//   ....[11]....
        /*02cc*/ 	.word	0x00000360
        /*02d0*/ 	.word	0x000000ff
        /*02d4*/ 	.word	0x00000058
        /*02d8*/ 	.short	0x0100
        /*02da*/ 	.byte	0x04
	.zero		1


	//   ....[12]....
        /*02dc*/ 	.word	0x00000370
        /*02e0*/ 	.word	0x000000ff
        /*02e4*/ 	.word	0x00000060
        /*02e8*/ 	.short	0x0100
        /*02ea*/ 	.byte	0x04
	.zero		1


	//   ....[13]....
        /*02ec*/ 	.word	0x00000380
        /*02f0*/ 	.word	0x000000ff
        /*02f4*/ 	.word	0x00000068
        /*02f8*/ 	.short	0x0100
        /*02fa*/ 	.byte	0x04
	.zero		1


	//   ....[14]....
        /*02fc*/ 	.word	0x00000390
        /*0300*/ 	.word	0x000000ff
        /*0304*/ 	.word	0x00000070
        /*0308*/ 	.short	0x0100
        /*030a*/ 	.byte	0x04
	.zero		1


	//   ....[15]....
        /*030c*/ 	.word	0x000003a0
        /*0310*/ 	.word	0x000000ff
        /*0314*/ 	.word	0x00000078
        /*0318*/ 	.short	0x0100
        /*031a*/ 	.byte	0x04
	.zero		1


	//   ....[16]....
        /*031c*/ 	.word	0x000003b0
        /*0320*/ 	.word	0x000000ff
        /*0324*/ 	.word	0x00000080
        /*0328*/ 	.short	0x0100
        /*032a*/ 	.byte	0x04
	.zero		1


	//   ....[17]....
        /*032c*/ 	.word	0x000003c0
        /*0330*/ 	.word	0x000000ff
        /*0334*/ 	.word	0x00000088
        /*0338*/ 	.short	0x0100
        /*033a*/ 	.byte	0x04
	.zero		1


	//   ....[18]....
        /*033c*/ 	.word	0x000003d0
        /*0340*/ 	.word	0x000000ff
        /*0344*/ 	.word	0x00000090
        /*0348*/ 	.short	0x0100
        /*034a*/ 	.byte	0x04
	.zero		1


	//   ....[19]....
        /*034c*/ 	.word	0x000003e0
        /*0350*/ 	.word	0x000000ff
        /*0354*/ 	.word	0x00000098
        /*0358*/ 	.short	0x0100
        /*035a*/ 	.byte	0x04
	.zero		1


	//   ....[20]....
        /*035c*/ 	.word	0x000003f0
        /*0360*/ 	.word	0x000000ff
        /*0364*/ 	.word	0x000000a0
        /*0368*/ 	.short	0x0100
        /*036a*/ 	.byte	0x04
	.zero		1


	//   ....[21]....
        /*036c*/ 	.word	0x00000400
        /*0370*/ 	.word	0x000000ff
        /*0374*/ 	.word	0x000000a8
        /*0378*/ 	.short	0x0100
        /*037a*/ 	.byte	0x04
	.zero		1


	//   ....[22]....
        /*037c*/ 	.word	0x00000a80
        /*0380*/ 	.word	0x000000ff
        /*0384*/ 	.word	0x000000a0
        /*0388*/ 	.short	0x010a
        /*038a*/ 	.byte	0x04
	.zero		1


	//   ....[23]....
        /*038c*/ 	.word	0x00000b40
        /*0390*/ 	.word	0x000000ff
        /*0394*/ 	.word	0x000000a8
        /*0398*/ 	.short	0x0101
        /*039a*/ 	.byte	0x04
	.zero		1


	//   ....[24]....
        /*039c*/ 	.word	0x00001120
        /*03a0*/ 	.word	0x000000ff
        /*03a4*/ 	.word	0x00000000
        /*03a8*/ 	.short	0x010a
        /*03aa*/ 	.byte	0x12
	.zero		1


	//   ....[25]....
        /*03ac*/ 	.word	0x000011a0
        /*03b0*/ 	.word	0x000000ff
        /*03b4*/ 	.word	0x00000010
        /*03b8*/ 	.short	0x010a
        /*03ba*/ 	.byte	0x12
	.zero		1


	//   ....[26]....
        /*03bc*/ 	.word	0x00001ad0
        /*03c0*/ 	.word	0x000000ff
        /*03c4*/ 	.word	0x00000010
        /*03c8*/ 	.short	0x010a
        /*03ca*/ 	.byte	0x11
	.zero		1


	//   ....[27]....
        /*03cc*/ 	.word	0x00001af0
        /*03d0*/ 	.word	0x000000ff
        /*03d4*/ 	.word	0x00000068
        /*03d8*/ 	.short	0x010a
        /*03da*/ 	.byte	0x12
	.zero		1


	//   ....[28]....
        /*03dc*/ 	.word	0x00001eb0
        /*03e0*/ 	.word	0x000000ff
        /*03e4*/ 	.word	0x00000070
        /*03e8*/ 	.short	0x010a
        /*03ea*/ 	.byte	0x12
	.zero		1


	//   ....[29]....
        /*03ec*/ 	.word	0x00001fa0
        /*03f0*/ 	.word	0x000000ff
        /*03f4*/ 	.word	0x00000010
        /*03f8*/ 	.short	0x010a
        /*03fa*/ 	.byte	0x08
	.zero		1


	//   ....[30]....
        /*03fc*/ 	.word	0x00002310
        /*0400*/ 	.word	0x000000ff
        /*0404*/ 	.word	0x00000010
        /*0408*/ 	.short	0x010a
        /*040a*/ 	.byte	0x11
	.zero		1


	//   ....[31]....
        /*040c*/ 	.word	0x00002330
        /*0410*/ 	.word	0x000000ff
        /*0414*/ 	.word	0x00000068
        /*0418*/ 	.short	0x010a
        /*041a*/ 	.byte	0x12
	.zero		1


	//   ....[32]....
        /*041c*/ 	.word	0x00002710
        /*0420*/ 	.word	0x000000ff
        /*0424*/ 	.word	0x00000070
        /*0428*/ 	.short	0x010a
        /*042a*/ 	.byte	0x10
	.zero		1


	//   ....[33]....
        /*042c*/ 	.word	0x00003050
        /*0430*/ 	.word	0x000000ff
        /*0434*/ 	.word	0x00000038
        /*0438*/ 	.short	0x010a
        /*043a*/ 	.byte	0x09
	.zero		1


	//   ....[34]....
        /*043c*/ 	.word	0x00003360
        /*0440*/ 	.word	0x000000ff
        /*0444*/ 	.word	0x00000008
        /*0448*/ 	.short	0x010a
        /*044a*/ 	.byte	0x09
	.zero		1


	//   ....[35]....
        /*044c*/ 	.word	0x000034f0
        /*0450*/ 	.word	0x000000ff
        /*0454*/ 	.word	0x00000040
        /*0458*/ 	.short	0x010a
        /*045a*/ 	.byte	0x09
	.zero		1


	//   ....[36]....
        /*045c*/ 	.word	0x00003800
        /*0460*/ 	.word	0x000000ff
        /*0464*/ 	.word	0x00000038
        /*0468*/ 	.short	0x010a
        /*046a*/ 	.byte	0x05
	.zero		1


	//   ....[37]....
        /*046c*/ 	.word	0x00003970
        /*0470*/ 	.word	0x000000ff
        /*0474*/ 	.word	0x00000038
        /*0478*/ 	.short	0x010a
        /*047a*/ 	.byte	0x04
	.zero		1


	//   ....[38]....
        /*047c*/ 	.word	0x00003c70
        /*0480*/ 	.word	0x000000ff
        /*0484*/ 	.word	0x00000038
        /*0488*/ 	.short	0x010a
        /*048a*/ 	.byte	0x04
	.zero		1


	//   ....[39]....
        /*048c*/ 	.word	0x00003cd0
        /*0490*/ 	.word	0x000000ff
        /*0494*/ 	.word	0x00000008
        /*0498*/ 	.short	0x010a
        /*049a*/ 	.byte	0x05
	.zero		1


	//   ....[40]....
        /*049c*/ 	.word	0x00003e80
        /*04a0*/ 	.word	0x000000ff
        /*04a4*/ 	.word	0x00000098
        /*04a8*/ 	.short	0x010a
        /*04aa*/ 	.byte	0x07
	.zero		1


	//   ....[41]....
        /*04ac*/ 	.word	0x00003f80
        /*04b0*/ 	.word	0x000000ff
        /*04b4*/ 	.word	0x00000060
        /*04b8*/ 	.short	0x010a
        /*04ba*/ 	.byte	0x07
	.zero		1


	//   ....[42]....
        /*04bc*/ 	.word	0x00006720
        /*04c0*/ 	.word	0x000000ff
        /*04c4*/ 	.word	0x00000068
        /*04c8*/ 	.short	0x0101
        /*04ca*/ 	.byte	0x07
	.zero		1


	//   ....[43]....
        /*04cc*/ 	.word	0x00006890
        /*04d0*/ 	.word	0x000000ff
        /*04d4*/ 	.word	0x00000070
        /*04d8*/ 	.short	0x0101
        /*04da*/ 	.byte	0x07
	.zero		1


	//   ....[44]....
        /*04dc*/ 	.word	0x000068c0
        /*04e0*/ 	.word	0x000000ff
        /*04e4*/ 	.word	0x00000098
        /*04e8*/ 	.short	0x010a
        /*04ea*/ 	.byte	0x07
	.zero		1


	//   ....[45]....
        /*04ec*/ 	.word	0x00006a60
        /*04f0*/ 	.word	0x000000ff
        /*04f4*/ 	.word	0x00000060
        /*04f8*/ 	.short	0x010a
        /*04fa*/ 	.byte	0x07
	.zero		1


	//   ....[46]....
        /*04fc*/ 	.word	0x00008910
        /*0500*/ 	.word	0x000000ff
        /*0504*/ 	.word	0x00000068
        /*0508*/ 	.short	0x0101
        /*050a*/ 	.byte	0x07
	.zero		1


	//   ....[47]....
        /*050c*/ 	.word	0x00008c40
        /*0510*/ 	.word	0x000000ff
        /*0514*/ 	.word	0x00000070
        /*0518*/ 	.short	0x0101
        /*051a*/ 	.byte	0x07
	.zero		1


	//   ....[48]....
        /*051c*/ 	.word	0x00008c50
        /*0520*/ 	.word	0x000000ff
        /*0524*/ 	.word	0x00000098
        /*0528*/ 	.short	0x010a
        /*052a*/ 	.byte	0x07
	.zero		1


	//   ....[49]....
        /*052c*/ 	.word	0x00009260
        /*0530*/ 	.word	0x000000ff
        /*0534*/ 	.word	0x00000060
        /*0538*/ 	.short	0x010a
        /*053a*/ 	.byte	0x07
	.zero		1


	//   ....[50]....
        /*053c*/ 	.word	0x0000aa60
        /*0540*/ 	.word	0x000000ff
        /*0544*/ 	.word	0x00000068
        /*0548*/ 	.short	0x0101
        /*054a*/ 	.byte	0x07
	.zero		1


	//   ....[51]....
        /*054c*/ 	.word	0x0000ad10
        /*0550*/ 	.word	0x000000ff
        /*0554*/ 	.word	0x00000070
        /*0558*/ 	.short	0x0101
        /*055a*/ 	.byte	0x07
	.zero		1


	//   ....[52]....
        /*055c*/ 	.word	0x0000ad20
        /*0560*/ 	.word	0x000000ff
        /*0564*/ 	.word	0x00000098
        /*0568*/ 	.short	0x010a
        /*056a*/ 	.byte	0x07
	.zero		1


	//   ....[53]....
        /*056c*/ 	.word	0x0000b2c0
        /*0570*/ 	.word	0x00000003
        /*0574*/ 	.word	0x00000098
        /*0578*/ 	.short	0x010a
        /*057a*/ 	.byte	0xff
	.zero		1


	//   ....[54]....
        /*057c*/ 	.word	0x0000b6c0
        /*0580*/ 	.word	0x000000ff
        /*0584*/ 	.word	0x00000068
        /*0588*/ 	.short	0x0101
        /*058a*/ 	.byte	0x07
	.zero		1


	//   ....[55]....
        /*058c*/ 	.word	0x0000b8d0
        /*0590*/ 	.word	0x000000ff
        /*0594*/ 	.word	0x00000098
        /*0598*/ 	.short	0x0101
        /*059a*/ 	.byte	0x07
	.zero		1


	//   ....[56]....
        /*059c*/ 	.word	0x0000bf60
        /*05a0*/ 	.word	0x000000ff
        /*05a4*/ 	.word	0x00000068
        /*05a8*/ 	.short	0x0101
        /*05aa*/ 	.byte	0x07
	.zero		1


	//   ....[57]....
        /*05ac*/ 	.word	0x0000bf90
        /*05b0*/ 	.word	0x000000ff
        /*05b4*/ 	.word	0x00000098
        /*05b8*/ 	.short	0x0101
        /*05ba*/ 	.byte	0x07
	.zero		1


	//   ....[58]....
        /*05bc*/ 	.word	0x0000c020
        /*05c0*/ 	.word	0x000000ff
        /*05c4*/ 	.word	0x00000098
        /*05c8*/ 	.short	0x0101
        /*05ca*/ 	.byte	0x07
	.zero		1


	//   ....[59]....
        /*05cc*/ 	.word	0x0000c030
        /*05d0*/ 	.word	0x000000ff
        /*05d4*/ 	.word	0x00000080
        /*05d8*/ 	.short	0x010a
        /*05da*/ 	.byte	0x07
	.zero		1


	//   ....[60]....
        /*05dc*/ 	.word	0x0000c080
        /*05e0*/ 	.word	0x000000ff
        /*05e4*/ 	.word	0x000000a8
        /*05e8*/ 	.short	0x010a
        /*05ea*/ 	.byte	0x07
	.zero		1


	//   ....[61]....
        /*05ec*/ 	.word	0x0000cbf0
        /*05f0*/ 	.word	0x000000ff
        /*05f4*/ 	.word	0x00000068
        /*05f8*/ 	.short	0x0101
        /*05fa*/ 	.byte	0x07
	.zero		1


	//   ....[62]....
        /*05fc*/ 	.word	0x0000cc10
        /*0600*/ 	.word	0x000000ff
        /*0604*/ 	.word	0x000000a0
        /*0608*/ 	.short	0x0101
        /*060a*/ 	.byte	0x07
	.zero		1


	//   ....[63]....
        /*060c*/ 	.word	0x0000cdb0
        /*0610*/ 	.word	0x000000ff
        /*0614*/ 	.word	0x000000a8
        /*0618*/ 	.short	0x010a
        /*061a*/ 	.byte	0x07
	.zero		1


	//   ....[64]....
        /*061c*/ 	.word	0x0000ce00
        /*0620*/ 	.word	0x00000002
        /*0624*/ 	.word	0x000000a0
        /*0628*/ 	.short	0x010a
        /*062a*/ 	.byte	0xff
	.zero		1


	//   ....[65]....
        /*062c*/ 	.word	0x0000ce60
        /*0630*/ 	.word	0x00000002
        /*0634*/ 	.word	0x00000000
        /*0638*/ 	.short	0x010a
        /*063a*/ 	.byte	0xff
	.zero		1


	//   ....[66]....
        /*063c*/ 	.word	0x0000cec0
        /*0640*/ 	.word	0x00000002
        /*0644*/ 	.word	0x00000010
        /*0648*/ 	.short	0x010a
        /*064a*/ 	.byte	0xff
	.zero		1


	//   ....[67]....
        /*064c*/ 	.word	0x0000cf30
        /*0650*/ 	.word	0x0000000a
        /*0654*/ 	.word	0x00000010
        /*0658*/ 	.short	0x010a
        /*065a*/ 	.byte	0xff
	.zero		1


	//   ....[68]....
        /*065c*/ 	.word	0x0000cfa0
        /*0660*/ 	.word	0x0000000b
        /*0664*/ 	.word	0x00000068
        /*0668*/ 	.short	0x010a
        /*066a*/ 	.byte	0xff
	.zero		1


	//   ....[69]....
        /*066c*/ 	.word	0x0000d010
        /*0670*/ 	.word	0x0000000b
        /*0674*/ 	.word	0x00000070
        /*0678*/ 	.short	0x010a
        /*067a*/ 	.byte	0xff
	.zero		1


	//   ....[70]....
        /*067c*/ 	.word	0x0000d080
        /*0680*/ 	.word	0x0000000a
        /*0684*/ 	.word	0x00000010
        /*0688*/ 	.short	0x010a
        /*068a*/ 	.byte	0xff
	.zero		1


	//   ....[71]....
        /*068c*/ 	.word	0x0000d0f0
        /*0690*/ 	.word	0x00000002
        /*0694*/ 	.word	0x00000010
        /*0698*/ 	.short	0x010a
        /*069a*/ 	.byte	0xff
	.zero		1


	//   ....[72]....
        /*069c*/ 	.word	0x0000d160
        /*06a0*/ 	.word	0x00000003
        /*06a4*/ 	.word	0x00000068
        /*06a8*/ 	.short	0x010a
        /*06aa*/ 	.byte	0xff
	.zero		1


	//   ....[73]....
        /*06ac*/ 	.word	0x0000d1d0
        /*06b0*/ 	.word	0x00000002
        /*06b4*/ 	.word	0x00000070
        /*06b8*/ 	.short	0x010a
        /*06ba*/ 	.byte	0xff
	.zero		1


	//   ....[74]....
        /*06bc*/ 	.word	0x0000d250
        /*06c0*/ 	.word	0x00000002
        /*06c4*/ 	.word	0x00000038
        /*06c8*/ 	.short	0x010a
        /*06ca*/ 	.byte	0xff
	.zero		1


	//   ....[75]....
        /*06cc*/ 	.word	0x0000d2d0
        /*06d0*/ 	.word	0x00000002
        /*06d4*/ 	.word	0x00000008
        /*06d8*/ 	.short	0x010a
        /*06da*/ 	.byte	0xff
	.zero		1


	//   ....[76]....
        /*06dc*/ 	.word	0x0000d350
        /*06e0*/ 	.word	0x00000002
        /*06e4*/ 	.word	0x00000040
        /*06e8*/ 	.short	0x010a
        /*06ea*/ 	.byte	0xff
	.zero		1


	//   ....[77]....
        /*06ec*/ 	.word	0x0000d3c0
        /*06f0*/ 	.word	0x00000002
        /*06f4*/ 	.word	0x00000038
        /*06f8*/ 	.short	0x010a
        /*06fa*/ 	.byte	0xff
	.zero		1


	//   ....[78]....
        /*06fc*/ 	.word	0x0000d430
        /*0700*/ 	.word	0x00000002
        /*0704*/ 	.word	0x00000038
        /*0708*/ 	.short	0x010a
        /*070a*/ 	.byte	0xff
	.zero		1


	//   ....[79]....
        /*070c*/ 	.word	0x0000d4a0
        /*0710*/ 	.word	0x00000002
        /*0714*/ 	.word	0x00000038
        /*0718*/ 	.short	0x010a
        /*071a*/ 	.byte	0xff
	.zero		1


	//   ....[80]....
        /*071c*/ 	.word	0x0000d510
        /*0720*/ 	.word	0x00000002
        /*0724*/ 	.word	0x00000008
        /*0728*/ 	.short	0x010a
        /*072a*/ 	.byte	0xff
	.zero		1


	//   ....[81]....
        /*072c*/ 	.word	0x0000d590
        /*0730*/ 	.word	0x00000002
        /*0734*/ 	.word	0x00000098
        /*0738*/ 	.short	0x010a
        /*073a*/ 	.byte	0xff
	.zero		1


	//   ....[82]....
        /*073c*/ 	.word	0x0000d5f0
        /*0740*/ 	.word	0x00000002
        /*0744*/ 	.word	0x00000060
        /*0748*/ 	.short	0x010a
        /*074a*/ 	.byte	0xff
	.zero		1


	//   ....[83]....
        /*074c*/ 	.word	0x0000d650
        /*0750*/ 	.word	0x00000002
        /*0754*/ 	.word	0x00000098
        /*0758*/ 	.short	0x010a
        /*075a*/ 	.byte	0xff
	.zero		1


	//   ....[84]....
        /*075c*/ 	.word	0x0000d6d0
        /*0760*/ 	.word	0x00000004
        /*0764*/ 	.word	0x00000060
        /*0768*/ 	.short	0x010a
        /*076a*/ 	.byte	0xff
	.zero		1


	//   ....[85]....
        /*076c*/ 	.word	0x0000d750
        /*0770*/ 	.word	0x00000004
        /*0774*/ 	.word	0x00000098
        /*0778*/ 	.short	0x010a
        /*077a*/ 	.byte	0xff
	.zero		1


	//   ....[86]....
        /*077c*/ 	.word	0x0000d7d0
        /*0780*/ 	.word	0x00000004
        /*0784*/ 	.word	0x00000060
        /*0788*/ 	.short	0x010a
        /*078a*/ 	.byte	0xff
	.zero		1


	//   ....[87]....
        /*078c*/ 	.word	0x0000d850
        /*0790*/ 	.word	0x00000004
        /*0794*/ 	.word	0x00000098
        /*0798*/ 	.short	0x010a
        /*079a*/ 	.byte	0xff
	.zero		1


	//   ....[88]....
        /*079c*/ 	.word	0x0000d8c0
        /*07a0*/ 	.word	0x00000003
        /*07a4*/ 	.word	0x00000098
        /*07a8*/ 	.short	0x010a
        /*07aa*/ 	.byte	0xff
	.zero		1


	//   ....[89]....
        /*07ac*/ 	.word	0x0000d910
        /*07b0*/ 	.word	0x000000ff
        /*07b4*/ 	.word	0x00000080
        /*07b8*/ 	.short	0x010a
        /*07ba*/ 	.byte	0x07
	.zero		1


	//   ....[90]....
        /*07bc*/ 	.word	0x0000d980
        /*07c0*/ 	.word	0x000000ff
        /*07c4*/ 	.word	0x000000a8
        /*07c8*/ 	.short	0x010a
        /*07ca*/ 	.byte	0x07
	.zero		1


	//   ....[91]....
        /*07cc*/ 	.word	0x0000d9e0
        /*07d0*/ 	.word	0x000000ff
        /*07d4*/ 	.word	0x000000a8
        /*07d8*/ 	.short	0x010a
        /*07da*/ 	.byte	0x07
	.zero		1


	//----- nvinfo : EIATTR_NUM_MBARRIERS
	.align		4
.L_76:
        /*07dc*/ 	.byte	0x03, 0x38
        /*07de*/ 	.short	0x0016


	//----- nvinfo : EIATTR_EXIT_INSTR_OFFSETS
	.align		4
        /*07e0*/ 	.byte	0x04, 0x1c
        /*07e2*/ 	.short	(.L_78 - .L_77)


	//   ....[0]....
.L_77:
        /*07e4*/ 	.word	0x0000b320


	//   ....[1]....
        /*07e8*/ 	.word	0x0000cde0


	//----- nvinfo : EIATTR_INDIRECT_BRANCH_TARGETS
	.align		4
.L_78:
        /*07ec*/ 	.byte	0x04, 0x34
        /*07ee*/ 	.short	(.L_80 - .L_79)


	//   ....[0]....
.L_79:
        /*07f0*/ 	.word	.L_x_114@srel
        /*07f4*/ 	.short	0x0
        /*07f6*/ 	.short	0x0
        /*07f8*/ 	.word	0x3
        /*07fc*/ 	.word	.L_x_115@srel
        /*0800*/ 	.word	.L_x_116@srel
        /*0804*/ 	.word	.L_x_5@srel


	//   ....[1]....
        /*0808*/ 	.word	.L_x_118@srel
        /*080c*/ 	.short	0x0
        /*080e*/ 	.short	0x0
        /*0810*/ 	.word	0x3
        /*0814*/ 	.word	.L_x_119@srel
        /*0818*/ 	.word	.L_x_120@srel
        /*081c*/ 	.word	.L_x_5@srel


	//   ....[2]....
        /*0820*/ 	.word	.L_x_122@srel
        /*0824*/ 	.short	0x0
        /*0826*/ 	.short	0x0
        /*0828*/ 	.word	0x3
        /*082c*/ 	.word	.L_x_123@srel
        /*0830*/ 	.word	.L_x_124@srel
        /*0834*/ 	.word	.L_x_5@srel


	//----- nvinfo : EIATTR_REQNTID
	.align		4
.L_80:
        /*0838*/ 	.byte	0x04, 0x10
        /*083a*/ 	.short	(.L_82 - .L_81)
.L_81:
        /*083c*/ 	.word	0x00000200
        /*0840*/ 	.word	0x00000001
        /*0844*/ 	.word	0x00000001


	//----- nvinfo : EIATTR_CRS_STACK_SIZE
	.align		4
.L_82:
        /*0848*/ 	.byte	0x04, 0x1e
        /*084a*/ 	.short	(.L_84 - .L_83)
.L_83:
        /*084c*/ 	.word	0x00000000


	//----- nvinfo : EIATTR_CBANK_PARAM_SIZE
	.align		4
.L_84:
        /*0850*/ 	.byte	0x03, 0x19
        /*0852*/ 	.short	0x02e8


	//----- nvinfo : EIATTR_PARAM_CBANK
	.align		4
        /*0854*/ 	.byte	0x04, 0x0a
        /*0856*/ 	.short	(.L_86 - .L_85)
	.align		4
.L_85:
        /*0858*/ 	.word	index@(.nv.constant0.kernel_cutlass_kernel_flash_attncuteflash_fwd_sm100FlashAttentionForwardSm100_object_at__tensor0000o12811101213_tensor0000o12811101213_tensor0000o12810111213_tensor0000o12811101213_tensor_0)
        /*085c*/ 	.short	0x0380
        /*085e*/ 	.short	0x02e8


	//----- nvinfo : EIATTR_SW_WAR
	.align		4
.L_86:
        /*0860*/ 	.byte	0x04, 0x36
        /*0862*/ 	.short	(.L_88 - .L_87)
.L_87:
        /*0864*/ 	.word	0x00000008
.L_88:


//--------------------- .nv.compat                --------------------------
	.section	.nv.compat,"",@"SHT_CUDA_COMPAT_INFO"
	.align	4
        /*0000*/ 	.byte	0x02, 0x02, 0x02, 0x00, 0x02, 0x05, 0x05, 0x00, 0x02, 0x03, 0x01, 0x00, 0x02, 0x06, 0x01, 0x00


//--------------------- .nv.callgraph             --------------------------
	.section	.nv.callgraph,"",@"SHT_CUDA_CALLGRAPH"
	.align	4
	.sectionentsize	8
	.align		4
        /*0000*/ 	.word	0x00000000
	.align		4
        /*0004*/ 	.word	0xffffffff
	.align		4
        /*0008*/ 	.word	0x00000000
	.align		4
        /*000c*/ 	.word	0xfffffffe
	.align		4
        /*0010*/ 	.word	0x00000000
	.align		4
        /*0014*/ 	.word	0xfffffffd
	.align		4
        /*0018*/ 	.word	0x00000000
	.align		4
        /*001c*/ 	.word	0xfffffffc


//--------------------- .nv.constant2.kernel_cutlass_kernel_flash_attncuteflash_fwd_sm100FlashAttentionForwardSm100_object_at__tensor0000o12811101213_tensor0000o12811101213_tensor0000o12810111213_tensor0000o12811101213_tensor_0 --------------------------
	.section	.nv.constant2.kernel_cutlass_kernel_flash_attncuteflash_fwd_sm100FlashAttentionForwardSm100_object_at__tensor0000o12811101213_tensor0000o12811101213_tensor0000o12810111213_tensor0000o12811101213_tensor_0,"a",@progbits
	.sectionflags	@""
	.align	4
.nv.constant2.kernel_cutlass_kernel_flash_attncuteflash_fwd_sm100FlashAttentionForwardSm100_object_at__tensor0000o12811101213_tensor0000o12811101213_tensor0000o12810111213_tensor0000o12811101213_tensor_0:
        /*0000*/ 	.byte	0x20, 0x05, 0x00, 0x00, 0xf0, 0x04, 0x00, 0x00, 0x20, 0x3d, 0x00, 0x00, 0xf0, 0x05, 0x00, 0x00
        /*0010*/ 	.byte	0xc0, 0x05, 0x00, 0x00, 0x20, 0x3d, 0x00, 0x00, 0x60, 0x0b, 0x00, 0x00, 0xb0, 0x06, 0x00, 0x00
        /*0020*/ 	.byte	0x20, 0x3d, 0x00, 0x00


//--------------------- .text.kernel_cutlass_kernel_flash_attncuteflash_fwd_sm100FlashAttentionForwardSm100_object_at__tensor0000o12811101213_tensor0000o12811101213_tensor0000o12810111213_tensor0000o12811101213_tensor_0 --------------------------
	.section	.text.kernel_cutlass_kernel_flash_attncuteflash_fwd_sm100FlashAttentionForwardSm100_object_at__tensor0000o12811101213_tensor0000o12811101213_tensor0000o12810111213_tensor0000o12811101213_tensor_0,"ax",@progbits
	.align	128
        .global         kernel_cutlass_kernel_flash_attncuteflash_fwd_sm100FlashAttentionForwardSm100_object_at__tensor0000o12811101213_tensor0000o12811101213_tensor0000o12810111213_tensor0000o12811101213_tensor_0
        .type           kernel_cutlass_kernel_flash_attncuteflash_fwd_sm100FlashAttentionForwardSm100_object_at__tensor0000o12811101213_tensor0000o12811101213_tensor0000o12810111213_tensor0000o12811101213_tensor_0,@function
        .size           kernel_cutlass_kernel_flash_attncuteflash_fwd_sm100FlashAttentionForwardSm100_object_at__tensor0000o12811101213_tensor0000o12811101213_tensor0000o12810111213_tensor0000o12811101213_tensor_0,(.L_x_128 - kernel_cutlass_kernel_flash_attncuteflash_fwd_sm100FlashAttentionForwardSm100_object_at__tensor0000o12811101213_tensor0000o12811101213_tensor0000o12810111213_tensor0000o12811101213_tensor_0)
        .other          kernel_cutlass_kernel_flash_attncuteflash_fwd_sm100FlashAttentionForwardSm100_object_at__tensor0000o12811101213_tensor0000o12811101213_tensor0000o12810111213_tensor0000o12811101213_tensor_0,@"STO_CUDA_ENTRY STV_DEFAULT"
kernel_cutlass_kernel_flash_attncuteflash_fwd_sm100FlashAttentionForwardSm100_object_at__tensor0000o12811101213_tensor0000o12811101213_tensor0000o12810111213_tensor0000o12811101213_tensor_0:
.text.kernel_cutlass_kernel_flash_attncuteflash_fwd_sm100FlashAttentionForwardSm100_object_at__tensor0000o12811101213_tensor0000o12811101213_tensor0000o12810111213_tensor0000o12811101213_tensor_0:
[----:B------:R-:W1:Y:S01]  /*0000*/  LDC R1, c[0x0][0x37c] ;  /* 0x0000df00ff017b82 */ /* 0x000e620000000800 */
[----:B------:R-:W2:Y:S02]  /*0010*/  S2R R0, SR_TID.X ;  /* 0x0000000000007919 */ /* 0x000ea40000002100 */
[----:B--2---:R-:W-:-:S04]  /*0020*/  SHF.R.U32.HI R2, RZ, 0x5, R0 ;  /* 0x00000005ff027819 */ /* 0x004fc80000011600 */
[----:B------:R-:W-:-:S13]  /*0030*/  R2UR UR47, R2 ;  /* 0x00000000022f72ca */ /* 0x000fda00000e0000 */
[----:B------:R-:W-:-:S09]  /*0040*/  UISETP.NE.AND UP0, UPT, UR47, URZ, UPT ;  /* 0x000000ff2f00728c */ /* 0x000fd2000bf05270 */
[----:B-1----:R-:W-:Y:S05]  /*0050*/  BRA.U UP0, `(.L_x_0) ;  /* 0x0000000100f07547 */ /* 0x002fea000b800000 */
[----:B------:R-:W1:Y:S01]  /*0060*/  S2UR UR6, SR_CgaCtaId ;  /* 0x00000000000679c3 */ /* 0x000e620000008800 */
[----:B------:R-:W2:Y:S01]  /*0070*/  LDCU.64 UR4, c[0x0][0x348] ;  /* 0x00006900ff0477ac */ /* 0x000ea20008000a00 */
[----:B------:R-:W-:Y:S01]  /*0080*/  UMOV UR7, 0x400 ;  /* 0x0000040000077882 */ /* 0x000fe20000000000 */
[----:B------:R-:W-:Y:S01]  /*0090*/  UMOV UR9, 0x1 ;  /* 0x0000000100097882 */ /* 0x000fe20000000000 */
[----:B------:R-:W-:Y:S01]  /*00a0*/  UMOV UR22, 0x100 ;  /* 0x0000010000167882 */ /* 0x000fe20000000000 */
[----:B------:R-:W-:Y:S01]  /*00b0*/  UMOV UR20, 0x4 ;  /* 0x0000000400147882 */ /* 0x000fe20000000000 */
[----:B------:R-:W-:-:S04]  /*00c0*/  UIADD3 UR22, UPT, UPT, -UR22, 0x100000, URZ ;  /* 0x0010000016167890 */ /* 0x000fc8000fffe1ff */
[----:B------:R-:W-:Y:S02]  /*00d0*/  USHF.L.U32 UR23, UR22, 0xb, URZ ;  /* 0x0000000b16177899 */ /* 0x000fe400080006ff */
[----:B------:R-:W-:Y:S01]  /*00e0*/  USHF.L.U32 UR22, UR22, 0x1, URZ ;  /* 0x0000000116167899 */ /* 0x000fe200080006ff */
[----:B------:R-:W-:Y:S01]  /*00f0*/  UMOV UR16, 0x80 ;  /* 0x0000008000107882 */ /* 0x000fe20000000000 */
[----:B------:R-:W-:-:S04]  /*0100*/  UIADD3 UR20, UPT, UPT, -UR20, 0x100000, URZ ;  /* 0x0010000014147890 */ /* 0x000fc8000fffe1ff */
[----:B------:R-:W-:Y:S02]  /*0110*/  USHF.L.U32 UR21, UR20, 0xb, URZ ;  /* 0x0000000b14157899 */ /* 0x000fe400080006ff */
[----:B------:R-:W-:Y:S01]  /*0120*/  USHF.L.U32 UR20, UR20, 0x1, URZ ;  /* 0x0000000114147899 */ /* 0x000fe200080006ff */
[----:B------:R-:W-:Y:S01]  /*0130*/  UMOV UR18, 0x20 ;  /* 0x0000002000127882 */ /* 0x000fe20000000000 */
[----:B------:R-:W-:-:S04]  /*0140*/  UIADD3 UR16, UPT, UPT, -UR16, 0x100000, URZ ;  /* 0x0010000010107890 */ /* 0x000fc8000fffe1ff */
[----:B------:R-:W-:Y:S02]  /*0150*/  USHF.L.U32 UR17, UR16, 0xb, URZ ;  /* 0x0000000b10117899 */ /* 0x000fe400080006ff */
[----:B------:R-:W-:Y:S02]  /*0160*/  USHF.L.U32 UR16, UR16, 0x1, URZ ;  /* 0x0000000110107899 */ /* 0x000fe400080006ff */
[----:B------:R-:W-:-:S04]  /*0170*/  UIADD3 UR18, UPT, UPT, -UR18, 0x100000, URZ ;  /* 0x0010000012127890 */ /* 0x000fc8000fffe1ff */
[----:B------:R-:W-:Y:S02]  /*0180*/  USHF.L.U32 UR19, UR18, 0xb, URZ ;  /* 0x0000000b12137899 */ /* 0x000fe400080006ff */
[----:B------:R-:W-:Y:S02]  /*0190*/  USHF.L.U32 UR18, UR18, 0x1, URZ ;  /* 0x0000000112127899 */ /* 0x000fe400080006ff */
[----:B--2---:R-:W-:Y:S02]  /*01a0*/  UIADD3 UR14, UP3, UPT, UR4, 0x80, URZ ;  /* 0x00000080040e7890 */ /* 0x004fe4000ff7e0ff */
[----:B------:R-:W-:Y:S02]  /*01b0*/  UIADD3 UR12, UP2, UPT, UR4, 0x100, URZ ;  /* 0x00000100040c7890 */ /* 0x000fe4000ff5e0ff */
[----:B------:R-:W-:Y:S02]  /*01c0*/  UIADD3 UR10, UP1, UPT, UR4, 0x180, URZ ;  /* 0x00000180040a7890 */ /* 0x000fe4000ff3e0ff */
[----:B------:R-:W-:-:S02]  /*01d0*/  UIADD3 UR8, UP0, UPT, UR4, 0x200, URZ ;  /* 0x0000020004087890 */ /* 0x000fc4000ff1e0ff */
[----:B-1----:R-:W-:Y:S02]  /*01e0*/  ULEA UR4, UR6, UR7, 0x18 ;  /* 0x0000000706047291 */ /* 0x002fe4000f8ec0ff */
[----:B------:R-:W-:-:S04]  /*01f0*/  UIADD3 UR6, UPT, UPT, -UR9, 0x100000, URZ ;  /* 0x0010000009067890 */ /* 0x000fc8000fffe1ff */
[----:B------:R-:W-:Y:S02]  /*0200*/  USHF.L.U32 UR7, UR6, 0xb, URZ ;  /* 0x0000000b06077899 */ /* 0x000fe400080006ff */
[----:B------:R-:W-:Y:S02]  /*0210*/  USHF.L.U32 UR6, UR6, 0x1, URZ ;  /* 0x0000000106067899 */ /* 0x000fe400080006ff */
[----:B------:R-:W-:Y:S02]  /*0220*/  UIADD3.X UR15, UPT, UPT, URZ, UR5, URZ, UP3, !UPT ;  /* 0x00000005ff0f7290 */ /* 0x000fe40009ffe4ff */
[----:B------:R-:W-:Y:S02]  /*0230*/  UIADD3.X UR13, UPT, UPT, URZ, UR5, URZ, UP2, !UPT ;  /* 0x00000005ff0d7290 */ /* 0x000fe400097fe4ff */
[----:B------:R-:W-:Y:S02]  /*0240*/  UIADD3.X UR11, UPT, UPT, URZ, UR5, URZ, UP1, !UPT ;  /* 0x00000005ff0b7290 */ /* 0x000fe40008ffe4ff */
[----:B------:R-:W-:-:S03]  /*0250*/  UIADD3.X UR9, UPT, UPT, URZ, UR5, URZ, UP0, !UPT ;  /* 0x00000005ff097290 */ /* 0x000fc600087fe4ff */
[----:B------:R1:W-:Y:S02]  /*0260*/  UTMACCTL.PF [UR14] ;  /* 0x000000000e0079b9 */ /* 0x0003e40008040000 */
[----:B------:R1:W-:Y:S02]  /*0270*/  UTMACCTL.PF [UR12] ;  /* 0x000000000c0079b9 */ /* 0x0003e40008040000 */
[----:B------:R1:W-:Y:S02]  /*0280*/  UTMACCTL.PF [UR10] ;  /* 0x000000000a0079b9 */ /* 0x0003e40008040000 */
[----:B------:R1:W-:Y:S01]  /*0290*/  UTMACCTL.PF [UR8] ;  /* 0x00000000080079b9 */ /* 0x0003e20008040000 */
[----:B------:R-:W2:Y:S02]  /*02a0*/  FENCE.VIEW.ASYNC.S ;  /* 0x00000000000073c6 */ /* 0x000ea40000000000 */
[----:B--2---:R1:W2:Y:S01]  /*02b0*/  SYNCS.EXCH.64 URZ, [UR4], UR6 ;  /* 0x0000000604ff75b2 */ /* 0x0042a20008000100 */
[----:B------:R1:W3:Y:S01]  /*02c0*/  SYNCS.EXCH.64 URZ, [UR4+0x8], UR6 ;  /* 0x0000080604ff75b2 */ /* 0x0002e20008000100 */
[----:B------:R1:W4:Y:S01]  /*02d0*/  SYNCS.EXCH.64 URZ, [UR4+0x10], UR6 ;  /* 0x0000100604ff75b2 */ /* 0x0003220008000100 */
[----:B------:R1:W5:Y:S01]  /*02e0*/  SYNCS.EXCH.64 URZ, [UR4+0x18], UR6 ;  /* 0x0000180604ff75b2 */ /* 0x0003620008000100 */
[----:B------:R1:W1:Y:S01]  /*02f0*/  SYNCS.EXCH.64 URZ, [UR4+0x20], UR6 ;  /* 0x0000200604ff75b2 */ /* 0x0002620008000100 */
        /* <DEDUP_REMOVED lines=17> */
[----:B------:R-:W-:Y:S01]  /*0410*/  NOP ;  /* 0x0000000000007918 */ /* 0x000fe20000000000 */
.L_x_0:
[----:B------:R-:W-:Y:S01]  /*0420*/  NOP ;  /* 0x0000000000007918 */ /* 0x000fe20000000000 */
[----:B------:R-:W-:Y:S01]  /*0430*/  UISETP.GT.AND UP0, UPT, UR47, 0xb, UPT ;  /* 0x0000000b2f00788c */ /* 0x000fe2000bf04270 */
[----:B-12345:R-:W-:Y:S08]  /*0440*/  BAR.SYNC.DEFER_BLOCKING 0x0 ;  /* 0x0000000000007b1d */ /* 0x03eff00000010000 */
[----:B------:R-:W-:Y:S05]  /*0450*/  BRA.U UP0, `(.L_x_1) ;  /* 0x0000000100707547 */ /* 0x000fea000b800000 */
[----:B------:R-:W-:-:S09]  /*0460*/  UISETP.GT.AND UP0, UPT, UR47, 0x5, UPT ;  /* 0x000000052f00788c */ /* 0x000fd2000bf04270 */
[----:B------:R-:W-:Y:S05]  /*0470*/  BRA.U UP0, `(.L_x_2) ;  /* 0x0000000100347547 */ /* 0x000fea000b800000 */
[----:B------:R-:W-:Y:S01]  /*0480*/  IMAD.MOV.U32 R3, RZ, RZ, -0x4 ;  /* 0xfffffffcff037424 */ /* 0x000fe200078e00ff */
[----:B------:R-:W-:-:S04]  /*0490*/  MOV R2, UR47 ;  /* 0x0000002f00027c02 */ /* 0x000fc80008000f00 */
[----:B------:R-:W-:-:S05]  /*04a0*/  VIADDMNMX.U32 R2, R3, R2, 0x2, PT ;  /* 0x0000000203027446 */ /* 0x000fca0003800002 */
[----:B------:R-:W-:-:S04]  /*04b0*/  IMAD.SHL.U32 R4, R2, 0x4, RZ ;  /* 0x0000000402047824 */ /* 0x000fc800078e00ff */
[----:B------:R-:W1:Y:S02]  /*04c0*/  LDC R2, c[0x2][R4] ;  /* 0x0080000004027b82 */ /* 0x000e640000000800 */
[----:B-1----:R-:W-:-:S04]  /*04d0*/  SHF.R.S32.HI R3, RZ, 0x1f, R2 ;  /* 0x0000001fff037819 */ /* 0x002fc80000011402 */
.L_x_114:
[----:B------:R-:W-:Y:S05]  /*04e0*/  BRX R2 -0x4f0                                                                                                                                                                                                      (*"BRANCH_TARGETS .L_x_115,.L_x_116,.L_x_5"*) ;  /* 0xfffffff802c47949 */ /* 0x000fea000383ffff */
.L_x_116:
[----:B------:R-:W-:-:S08]  /*04f0*/  NOP ;  /* 0x0000000000007918 */ /* 0x000fd00000000000 */
[----:B------:R-:W1:-:S00]  /*0500*/  USETMAXREG.DEALLOC.CTAPOOL 0x38 ;  /* 0x00000038000079c8 */ /* 0x000e4000080e0500 */
[----:B-1----:R-:W-:Y:S05]  /*0510*/  BRA `(.L_x_3) ;  /* 0x000000ac00747947 */ /* 0x002fea0003800000 */
.L_x_115:
[----:B------:R-:W-:-:S08]  /*0520*/  NOP ;  /* 0x0000000000007918 */ /* 0x000fd00000000000 */
[----:B------:R-:W1:-:S00]  /*0530*/  USETMAXREG.DEALLOC.CTAPOOL 0x38 ;  /* 0x00000038000079c8 */ /* 0x000e4000080e0500 */
[----:B-1----:R-:W-:Y:S05]  /*0540*/  BRA `(.L_x_3) ;  /* 0x000000ac00687947 */ /* 0x002fea0003800000 */
.L_x_2:
[----:B------:R-:W-:Y:S01]  /*0550*/  IMAD.MOV.U32 R3, RZ, RZ, -0x6 ;  /* 0xfffffffaff037424 */ /* 0x000fe200078e00ff */
[----:B------:R-:W-:-:S04]  /*0560*/  MOV R2, UR47 ;  /* 0x0000002f00027c02 */ /* 0x000fc80008000f00 */
[----:B------:R-:W-:-:S05]  /*0570*/  VIADDMNMX.U32 R2, R3, R2, 0x2, PT ;  /* 0x0000000203027446 */ /* 0x000fca0003800002 */
[----:B------:R-:W-:-:S04]  /*0580*/  IMAD.SHL.U32 R4, R2, 0x4, RZ ;  /* 0x0000000402047824 */ /* 0x000fc800078e00ff */
[----:B------:R-:W1:Y:S02]  /*0590*/  LDC R2, c[0x2][R4+0xc] ;  /* 0x0080030004027b82 */ /* 0x000e640000000800 */
[----:B-1----:R-:W-:-:S04]  /*05a0*/  SHF.R.S32.HI R3, RZ, 0x1f, R2 ;  /* 0x0000001fff037819 */ /* 0x002fc80000011402 */
.L_x_118:
[----:B------:R-:W-:Y:S05]  /*05b0*/  BRX R2 -0x5c0                                                                                                                                                                                                      (*"BRANCH_TARGETS .L_x_119,.L_x_120,.L_x_5"*) ;  /* 0xfffffff802907949 */ /* 0x000fea000383ffff */
.L_x_120:
[----:B------:R-:W-:-:S08]  /*05c0*/  NOP ;  /* 0x0000000000007918 */ /* 0x000fd00000000000 */
[----:B------:R-:W1:-:S00]  /*05d0*/  USETMAXREG.DEALLOC.CTAPOOL 0x38 ;  /* 0x00000038000079c8 */ /* 0x000e4000080e0500 */
[----:B-1----:R-:W-:Y:S05]  /*05e0*/  BRA `(.L_x_3) ;  /* 0x000000ac00407947 */ /* 0x002fea0003800000 */
.L_x_119:
[----:B------:R-:W-:-:S08]  /*05f0*/  NOP ;  /* 0x0000000000007918 */ /* 0x000fd00000000000 */
[----:B------:R-:W1:-:S00]  /*0600*/  USETMAXREG.DEALLOC.CTAPOOL 0x38 ;  /* 0x00000038000079c8 */ /* 0x000e4000080e0500 */
[----:B-1----:R-:W-:Y:S05]  /*0610*/  BRA `(.L_x_3) ;  /* 0x000000ac00347947 */ /* 0x002fea0003800000 */
.L_x_1:
        /* <DEDUP_REMOVED lines=8> */
.L_x_122:
[----:B------:R-:W-:Y:S05]  /*06a0*/  BRX R2 -0x6b0                                                                                                                                                                                                      (*"BRANCH_TARGETS .L_x_123,.L_x_124,.L_x_5"*) ;  /* 0xfffffff802547949 */ /* 0x000fea000383ffff */
.L_x_124:
[----:B------:R-:W-:-:S08]  /*06b0*/  NOP ;  /* 0x0000000000007918 */ /* 0x000fd00000000000 */
[----:B------:R-:W1:-:S00]  /*06c0*/  USETMAXREG.DEALLOC.CTAPOOL 0x38 ;  /* 0x00000038000079c8 */ /* 0x000e4000080e0500 */
[----:B------:R-:W2:Y:S01]  /*06d0*/  S2UR UR14, SR_CTAID.X ;  /* 0x00000000000e79c3 */ /* 0x000ea20000002500 */
[----:B------:R-:W2:Y:S01]  /*06e0*/  LDCU UR4, c[0x0][0x640] ;  /* 0x0000c800ff0477ac */ /* 0x000ea20008000800 */
[----:B------:R-:W3:Y:S01]  /*06f0*/  LDCU.U8 UR8, c[0x0][0x644] ;  /* 0x0000c880ff0877ac */ /* 0x000ee20008000000 */
[----:B------:R-:W4:Y:S01]  /*0700*/  LDCU.U8 UR7, c[0x0][0x645] ;  /* 0x0000c8a0ff0777ac */ /* 0x000f220008000000 */
[----:B------:R-:W5:Y:S01]  /*0710*/  LDCU UR6, c[0x0][0x654] ;  /* 0x0000ca80ff0677ac */ /* 0x000f620008000800 */
[----:B------:R-:W1:Y:S01]  /*0720*/  LDCU.U8 UR13, c[0x0][0x638] ;  /* 0x0000c700ff0d77ac */ /* 0x000e620008000000 */
[----:B------:R-:W1:Y:S01]  /*0730*/  LDCU.U8 UR15, c[0x0][0x650] ;  /* 0x0000ca00ff0f77ac */ /* 0x000e620008000000 */
[----:B--2---:R-:W-:Y:S01]  /*0740*/  UIMAD.WIDE.U32 UR4, UR14, UR4, URZ ;  /* 0x000000040e0472a5 */ /* 0x004fe2000f8e00ff */
[----:B------:R-:W2:Y:S03]  /*0750*/  LDCU.U8 UR11, c[0x0][0x639] ;  /* 0x0000c720ff0b77ac */ /* 0x000ea60008000000 */
[----:B------:R-:W-:Y:S01]  /*0760*/  UIADD3 UR4, UPT, UPT, -UR5, UR14, URZ ;  /* 0x0000000e05047290 */ /* 0x000fe2000fffe1ff */
[----:B------:R-:W2:Y:S03]  /*0770*/  LDCU.U8 UR12, c[0x0][0x651] ;  /* 0x0000ca20ff0c77ac */ /* 0x000ea60008000000 */
[----:B---3--:R-:W-:Y:S01]  /*0780*/  USHF.R.U32.HI UR4, URZ, UR8, UR4 ;  /* 0x00000008ff047299 */ /* 0x008fe20008011604 */
[----:B------:R-:W3:Y:S03]  /*0790*/  LDCU.64 UR8, c[0x0][0x630] ;  /* 0x0000c600ff0877ac */ /* 0x000ee60008000a00 */
[----:B------:R-:W-:-:S04]  /*07a0*/  UIADD3 UR4, UPT, UPT, UR5, UR4, URZ ;  /* 0x0000000405047290 */ /* 0x000fc8000fffe0ff */
[----:B----4-:R-:W-:Y:S01]  /*07b0*/  USHF.R.U32.HI UR10, URZ, UR7, UR4 ;  /* 0x00000007ff0a7299 */ /* 0x010fe20008011604 */
[----:B------:R-:W4:Y:S03]  /*07c0*/  LDCU UR7, c[0x0][0x63c] ;  /* 0x0000c780ff0777ac */ /* 0x000f260008000800 */
[----:B-----5:R-:W-:Y:S02]  /*07d0*/  UISETP.GE.AND UP0, UPT, UR10, UR6, UPT ;  /* 0x000000060a00728c */ /* 0x020fe4000bf06270 */
[----:B------:R-:W-:Y:S02]  /*07e0*/  UIADD3 UR4, UPT, UPT, -UR10, URZ, URZ ;  /* 0x000000ff0a047290 */ /* 0x000fe4000fffe1ff */
[----:B-1----:R-:W-:Y:S01]  /*07f0*/  USEL UR6, UR13, UR15, !UP0 ;  /* 0x0000000f0d067287 */ /* 0x002fe2000c000000 */
[----:B------:R-:W1:Y:S03]  /*0800*/  LDCU.U8 UR15, c[0x0][0x62c] ;  /* 0x0000c580ff0f77ac */ /* 0x000e660008000000 */
[----:B------:R-:W-:-:S03]  /*0810*/  ULOP3.LUT UR6, UR6, 0xff, URZ, 0xc0, !UPT ;  /* 0x000000ff06067892 */ /* 0x000fc6000f8ec0ff */
[----:B---3--:R-:W3:Y:S01]  /*0820*/  @UP0 LDCU UR9, c[0x0][0x64c] ;  /* 0x0000c980ff0907ac */ /* 0x008ee20008000800 */
[----:B----4-:R-:W-:Y:S01]  /*0830*/  UIMAD UR7, UR4, UR7, UR14 ;  /* 0x00000007040772a4 */ /* 0x010fe2000f8e020e */
[----:B------:R-:W4:Y:S03]  /*0840*/  @UP0 LDCU UR8, c[0x0][0x648] ;  /* 0x0000c900ff0807ac */ /* 0x000f260008000800 */
[----:B---3--:R-:W-:Y:S02]  /*0850*/  UIMAD.WIDE.U32 UR4, UR7, UR9, URZ ;  /* 0x00000009070472a5 */ /* 0x008fe4000f8e00ff */
[----:B--2---:R-:W-:Y:S02]  /*0860*/  USEL UR9, UR11, UR12, !UP0 ;  /* 0x0000000c0b097287 */ /* 0x004fe4000c000000 */
[----:B------:R-:W-:Y:S01]  /*0870*/  UIADD3 UR4, UPT, UPT, UR7, -UR5, URZ ;  /* 0x8000000507047290 */ /* 0x000fe2000fffe0ff */
[----:B------:R-:W2:Y:S03]  /*0880*/  LDCU.64 UR12, c[0x0][0x620] ;  /* 0x0000c400ff0c77ac */ /* 0x000ea60008000a00 */
[----:B------:R-:W-:-:S02]  /*0890*/  USHF.R.U32.HI UR4, URZ, UR6, UR4 ;  /* 0x00000006ff047299 */ /* 0x000fc40008011604 */
[----:B------:R-:W-:Y:S02]  /*08a0*/  ULOP3.LUT UR6, UR9, 0xff, URZ, 0xc0, !UPT ;  /* 0x000000ff09067892 */ /* 0x000fe4000f8ec0ff */
[----:B------:R-:W-:Y:S01]  /*08b0*/  UIADD3 UR4, UPT, UPT, UR5, UR4, URZ ;  /* 0x0000000405047290 */ /* 0x000fe2000fffe0ff */
[----:B------:R-:W3:Y:S03]  /*08c0*/  LDCU UR5, c[0x0][0x628] ;  /* 0x0000c500ff0577ac */ /* 0x000ee60008000800 */
[----:B------:R-:W-:Y:S01]  /*08d0*/  USHF.R.U32.HI UR9, URZ, UR6, UR4 ;  /* 0x00000006ff097299 */ /* 0x000fe20008011604 */
[----:B------:R-:W5:Y:S03]  /*08e0*/  LDCU.U8 UR11, c[0x0][0x62d] ;  /* 0x0000c5a0ff0b77ac */ /* 0x000f660008000000 */
[----:B------:R-:W-:-:S04]  /*08f0*/  UIADD3 UR4, UPT, UPT, -UR9, URZ, URZ ;  /* 0x000000ff09047290 */ /* 0x000fc8000fffe1ff */
[----:B----4-:R-:W-:-:S04]  /*0900*/  UIMAD UR4, UR8, UR4, UR7 ;  /* 0x00000004080472a4 */ /* 0x010fc8000f8e0207 */
[----:B--2---:R-:W-:-:S04]  /*0910*/  UIMAD UR6, UR10, UR12, UR4 ;  /* 0x0000000c0a0672a4 */ /* 0x004fc8000f8e0204 */
[----:B---3--:R-:W-:-:S07]  /*0920*/  UIMAD.WIDE.U32 UR4, UR6, UR5, URZ ;  /* 0x00000005060472a5 */ /* 0x008fce000f8e00ff */
[----:B------:R-:W-:Y:S02]  /*0930*/  UMOV UR4, UR5 ;  /* 0x0000000500047c82 */ /* 0x000fe40008000000 */
[----:B------:R-:W-:Y:S02]  /*0940*/  UIADD3 UR12, UPT, UPT, UR6, -UR4, URZ ;  /* 0x80000004060c7290 */ /* 0x000fe4000fffe0ff */
[----:B------:R-:W2:Y:S02]  /*0950*/  LDCU UR5, c[0x0][0x60c] ;  /* 0x0000c180ff0577ac */ /* 0x000ea40008000800 */
[----:B-1----:R-:W-:-:S04]  /*0960*/  USHF.R.U32.HI UR12, URZ, UR15, UR12 ;  /* 0x0000000fff0c7299 */ /* 0x002fc8000801160c */
[----:B------:R-:W-:-:S04]  /*0970*/  UIADD3 UR12, UPT, UPT, UR4, UR12, URZ ;  /* 0x0000000c040c7290 */ /* 0x000fc8000fffe0ff */
[----:B-----5:R-:W-:-:S04]  /*0980*/  USHF.R.U32.HI UR12, URZ, UR11, UR12 ;  /* 0x0000000bff0c7299 */ /* 0x020fc8000801160c */
[----:B------:R-:W-:Y:S02]  /*0990*/  UIADD3 UR11, UPT, UPT, -UR12, URZ, URZ ;  /* 0x000000ff0c0b7290 */ /* 0x000fe4000fffe1ff */
[----:B--2---:R-:W-:Y:S02]  /*09a0*/  UISETP.GE.AND UP0, UPT, UR14, UR5, UPT ;  /* 0x000000050e00728c */ /* 0x004fe4000bf06270 */
[----:B------:R-:W-:-:S07]  /*09b0*/  UIMAD UR11, UR11, UR13, UR6 ;  /* 0x0000000d0b0b72a4 */ /* 0x000fce000f8e0206 */
[----:B------:R-:W-:Y:S05]  /*09c0*/  BRA.U UP0, `(.L_x_5) ;  /* 0x0000003100d47547 */ /* 0x000fea000b800000 */
[----:B------:R-:W1:Y:S01]  /*09d0*/  S2UR UR4, SR_CgaCtaId ;  /* 0x00000000000479c3 */ /* 0x000e620000008800 */
[----:B------:R-:W-:Y:S01]  /*09e0*/  UMOV UR5, 0x400 ;  /* 0x0000040000057882 */ /* 0x000fe20000000000 */
[----:B------:R-:W2:Y:S01]  /*09f0*/  LDCU.64 UR6, c[0x0][0x348] ;  /* 0x00006900ff0677ac */ /* 0x000ea20008000a00 */
[----:B------:R-:W-:Y:S01]  /*0a00*/  ULOP3.LUT UR10, URZ, UR9, URZ, 0x33, !UPT ;  /* 0x00000009ff0a7292 */ /* 0x000fe2000f8e33ff */
[----:B------:R-:W-:Y:S02]  /*0a10*/  UMOV UR13, 0x40 ;  /* 0x00000040000d7882 */ /* 0x000fe40000000000 */
[----:B------:R-:W-:Y:S01]  /*0a20*/  UMOV UR9, URZ ;  /* 0x000000ff00097c82 */ /* 0x000fe20008000000 */
[----:B--2---:R-:W-:Y:S02]  /*0a30*/  UIADD3 UR6, UP0, UPT, UR6, 0x200, URZ ;  /* 0x0000020006067890 */ /* 0x004fe4000ff1e0ff */
[----:B-1----:R-:W-:Y:S01]  /*0a40*/  ULEA UR4, UR4, UR5, 0x18 ;  /* 0x0000000504047291 */ /* 0x002fe2000f8ec0ff */
[----:B------:R-:W1:Y:S03]  /*0a50*/  LDCU UR5, c[0x0][0x614] ;  /* 0x0000c280ff0577ac */ /* 0x000e660008000800 */
[----:B------:R-:W-:-:S02]  /*0a60*/  UIADD3 UR8, UPT, UPT, UR4, 0x800, URZ ;  /* 0x0000080004087890 */ /* 0x000fc4000fffe0ff */
[----:B------:R-:W-:-:S03]  /*0a70*/  UIADD3.X UR7, UPT, UPT, URZ, UR7, URZ, UP0, !UPT ;  /* 0x00000007ff077290 */ /* 0x000fc600087fe4ff */
[----:B------:R-:W2:Y:S01]  /*0a80*/  SYNCS.PHASECHK.TRANS64.TRYWAIT P0, [UR4+0xa0], RZ ;  /* 0x0000a0ffff0075a7 */ /* 0x000ea20008001104 */
[----:B-1----:R-:W-:Y:S02]  /*0a90*/  UIADD3 UR10, UPT, UPT, UR10, UR5, URZ ;  /* 0x000000050a0a7290 */ /* 0x002fe4000fffe0ff */
[----:B------:R-:W-:Y:S02]  /*0aa0*/  UIADD3 UR5, UPT, UPT, UR4, 0x4800, URZ ;  /* 0x0000480004057890 */ /* 0x000fe4000fffe0ff */
[----:B------:R-:W-:Y:S01]  /*0ab0*/  USHF.L.U32 UR10, UR10, 0x7, URZ ;  /* 0x000000070a0a7899 */ /* 0x000fe200080006ff */
[----:B--2---:R-:W-:Y:S11]  /*0ac0*/  @!P0 BRA `(.L_x_6) ;  /* 0x000000c000c88947 */ /* 0x004ff60003800000 */
.L_x_59:
[----:B------:R2:W-:Y:S01]  /*0ad0*/  UTMASTG.4D [UR8], [UR6], desc[URZ] ;  /* 0x0000ff08060073b5 */ /* 0x0005e20008019000 */
[----:B-1----:R-:W-:Y:S01]  /*0ae0*/  HFMA2 R2, -RZ, RZ, 0, 5.9604644775390625e-08 ;  /* 0x00000001ff027431 */ /* 0x002fe200000001ff */
[----:B--2---:R-:W-:Y:S01]  /*0af0*/  UMOV UR8, UR5 ;  /* 0x0000000500087c82 */ /* 0x004fe20008000000 */
[----:B------:R-:W-:Y:S02]  /*0b00*/  UMOV UR9, UR13 ;  /* 0x0000000d00097c82 */ /* 0x000fe40008000000 */
[----:B------:R1:W-:Y:S01]  /*0b10*/  UTMASTG.4D [UR8], [UR6], desc[URZ] ;  /* 0x0000ff08060073b5 */ /* 0x0003e20008019000 */
[----:B------:R0:W-:Y:S01]  /*0b20*/  UTMACMDFLUSH ;  /* 0x00000000000079b7 */ /* 0x0001e20000000000 */
[----:B------:R-:W-:-:S04]  /*0b30*/  DEPBAR.LE SB0, 0x0 ;  /* 0x000080000000791a */ /* 0x000fc80000000000 */
[----:B------:R1:W-:Y:S01]  /*0b40*/  SYNCS.ARRIVE.TRANS64.ART0 RZ, [UR4+0xa8], R2 ;  /* 0x0000a802ffff79a7 */ /* 0x0003e20008500004 */
[----:B------:R-:W-:Y:S05]  /*0b50*/  BRA `(.L_x_5) ;  /* 0x0000003000707947 */ /* 0x000fea0003800000 */
.L_x_123:
[----:B------:R-:W-:-:S08]  /*0b60*/  NOP ;  /* 0x0000000000007918 */ /* 0x000fd00000000000 */
[----:B------:R-:W1:-:S00]  /*0b70*/  USETMAXREG.DEALLOC.CTAPOOL 0x38 ;  /* 0x00000038000079c8 */ /* 0x000e4000080e0500 */
[----:B------:R-:W2:Y:S01]  /*0b80*/  S2UR UR10, SR_CgaCtaId ;  /* 0x00000000000a79c3 */ /* 0x000ea20000008800 */
[----:B------:R-:W-:Y:S01]  /*0b90*/  NOP ;  /* 0x0000000000007918 */ /* 0x000fe20000000000 */
[----:B------:R-:W-:Y:S02]  /*0ba0*/  UMOV UR4, 0x40 ;  /* 0x0000004000047882 */ /* 0x000fe40000000000 */
[----:B--2---:R-:W-:-:S09]  /*0bb0*/  ULEA UR4, UR10, UR4, 0x18 ;  /* 0x000000040a047291 */ /* 0x004fd2000f8ec0ff */
[----:B-1----:R-:W1:Y:S01]  /*0bc0*/  LDS.U8 R2, [UR4] ;  /* 0x00000004ff027984 */ /* 0x002e620008000000 */
[----:B------:R-:W-:Y:S02]  /*0bd0*/  UMOV UR4, 0x400 ;  /* 0x0000040000047882 */ /* 0x000fe40000000000 */
[----:B------:R-:W-:Y:S01]  /*0be0*/  ULEA UR9, UR10, UR4, 0x18 ;  /* 0x000000040a097291 */ /* 0x000fe2000f8ec0ff */
[----:B-1----:R-:W-:-:S13]  /*0bf0*/  ISETP.NE.AND P0, PT, R2, RZ, PT ;  /* 0x000000ff0200720c */ /* 0x002fda0003f05270 */
[----:B------:R-:W-:Y:S05]  /*0c00*/  @P0 BRA `(.L_x_7) ;  /* 0x00000000007c0947 */ /* 0x000fea0003800000 */
[----:B------:R-:W-:-:S13]  /*0c10*/  ELECT P0, URZ, PT ;  /* 0x0000000000ff782f */ /* 0x000fda0003800000 */
[----:B------:R-:W-:Y:S05]  /*0c20*/  @!P0 BRA `(.L_x_8) ;  /* 0x0000000000848947 */ /* 0x000fea0003800000 */
[----:B------:R-:W-:Y:S01]  /*0c30*/  UMOV UR4, 0x10 ;  /* 0x0000001000047882 */ /* 0x000fe20000000000 */
[----:B------:R-:W-:-:S04]  /*0c40*/  IMAD.MOV.U32 R3, RZ, RZ, 0xffff ;  /* 0x0000ffffff037424 */ /* 0x000fc800078e00ff */
[----:B------:R-:W-:Y:S04]  /*0c50*/  DEPBAR.LE SB1, 0x36 ;  /* 0x00009d800000791a */ /* 0x000fe80000000000 */
[----:B------:R-:W1:Y:S02]  /*0c60*/  UTCATOMSWS.FIND_AND_SET.ALIGN UP0, UR4, UR4 ;  /* 0x00000004000475e3 */ /* 0x000e640008000800 */
[----:B-1----:R-:W-:Y:S01]  /*0c70*/  PLOP3.LUT P0, PT, PT, PT, UP0, 0x80, 0x8 ;  /* 0x000000000008781c */ /* 0x002fe20003f0f008 */
[----:B------:R-:W-:-:S03]  /*0c80*/  IMAD.U32 R4, RZ, RZ, UR4 ;  /* 0x00000004ff047e24 */ /* 0x000fc6000f8e00ff */
[----:B------:R-:W-:-:S04]  /*0c90*/  SEL R2, RZ, 0xffffffff, !P0 ;  /* 0xffffffffff027807 */ /* 0x000fc80004000000 */
[----:B------:R-:W-:Y:S01]  /*0ca0*/  ISETP.NE.AND P0, PT, R2, RZ, PT ;  /* 0x000000ff0200720c */ /* 0x000fe20003f05270 */
[----:B------:R-:W-:-:S12]  /*0cb0*/  IMAD.MOV.U32 R2, RZ, RZ, 0x1 ;  /* 0x00000001ff027424 */ /* 0x000fd800078e00ff */
[----:B------:R-:W-:Y:S05]  /*0cc0*/  @P0 BRA `(.L_x_9) ;  /* 0x0000000000240947 */ /* 0x000fea0003800000 */
.L_x_10:
[----:B------:R-:W-:Y:S05]  /*0cd0*/  NANOSLEEP 0x64 ;  /* 0x000000640000795d */ /* 0x000fea0003800000 */
[----:B------:R-:W-:-:S05]  /*0ce0*/  UMOV UR4, 0x10 ;  /* 0x0000001000047882 */ /* 0x000fca0000000000 */
[----:B------:R-:W-:Y:S04]  /*0cf0*/  DEPBAR.LE SB1, 0x36 ;  /* 0x00009d800000791a */ /* 0x000fe80000000000 */
[----:B------:R-:W1:Y:S02]  /*0d00*/  UTCATOMSWS.FIND_AND_SET.ALIGN UP0, UR4, UR4 ;  /* 0x00000004000475e3 */ /* 0x000e640008000800 */
[----:B-1----:R-:W-:-:S04]  /*0d10*/  PLOP3.LUT P0, PT, PT, PT, UP0, 0x80, 0x8 ;  /* 0x000000000008781c */ /* 0x002fc80003f0f008 */
[----:B------:R-:W-:-:S04]  /*0d20*/  SEL R4, RZ, 0xffffffff, !P0 ;  /* 0xffffffffff047807 */ /* 0x000fc80004000000 */
[----:B------:R-:W-:Y:S01]  /*0d30*/  ISETP.NE.AND P0, PT, R4, RZ, PT ;  /* 0x000000ff0400720c */ /* 0x000fe20003f05270 */
[----:B------:R-:W-:-:S12]  /*0d40*/  IMAD.U32 R4, RZ, RZ, UR4 ;  /* 0x00000004ff047e24 */ /* 0x000fd8000f8e00ff */
[----:B------:R-:W-:Y:S05]  /*0d50*/  @!P0 BRA `(.L_x_10) ;  /* 0xfffffffc00dc8947 */ /* 0x000fea000383ffff */
.L_x_9:
[C---:B------:R-:W-:Y:S01]  /*0d60*/  VIADD R5, R4.reuse, 0x10 ;  /* 0x0000001004057836 */ /* 0x040fe20000000000 */
[----:B------:R-:W-:Y:S01]  /*0d70*/  UMOV UR4, 0x50 ;  /* 0x0000005000047882 */ /* 0x000fe20000000000 */
[----:B------:R-:W-:Y:S01]  /*0d80*/  SHF.L.U32 R3, R3, R4, RZ ;  /* 0x0000000403037219 */ /* 0x000fe200000006ff */
[----:B------:R-:W-:Y:S01]  /*0d90*/  ULEA UR4, UR10, UR4, 0x18 ;  /* 0x000000040a047291 */ /* 0x000fe2000f8ec0ff */
[----:B------:R-:W-:Y:S01]  /*0da0*/  IMAD.SHL.U32 R4, R4, 0x20, RZ ;  /* 0x0000002004047824 */ /* 0x000fe200078e00ff */
[----:B------:R-:W-:-:S04]  /*0db0*/  SHF.L.U32 R2, R2, R5, RZ ;  /* 0x0000000502027219 */ /* 0x000fc800000006ff */
[----:B------:R-:W-:-:S05]  /*0dc0*/  LOP3.LUT R2, R2, R3, RZ, 0xfc, !PT ;  /* 0x0000000302027212 */ /* 0x000fca00078efcff */
[----:B------:R1:W-:Y:S04]  /*0dd0*/  ATOMS.OR RZ, [UR4], R2 ;  /* 0x00000002ffff798c */ /* 0x0003e8000b000004 */
[----:B------:R1:W-:Y:S01]  /*0de0*/  STS [UR9+0xd8], R4 ;  /* 0x0000d804ff007988 */ /* 0x0003e20008000809 */
[----:B------:R-:W-:Y:S05]  /*0df0*/  BRA `(.L_x_8) ;  /* 0x0000000000107947 */ /* 0x000fea0003800000 */
.L_x_7:
[----:B------:R-:W-:-:S05]  /*0e00*/  MOV R2, 0xffffffff ;  /* 0xffffffff00027802 */ /* 0x000fca0000000f00 */
[----:B------:R1:W-:Y:S02]  /*0e10*/  STS [UR9+0xd8], R2 ;  /* 0x0000d802ff007988 */ /* 0x0003e40008000809 */
[----:B-1----:R-:W-:Y:S02]  /*0e20*/  MOV R2, 0xe40 ;  /* 0x00000e4000027802 */ /* 0x002fe40000000f00 */
[----:B------:R-:W-:Y:S05]  /*0e30*/  CALL.REL.NOINC `($__internal_1_$__cuda_sm10x_tcgen05_guardrail_trap_phase_invalid_during_alloc) ;  /* 0x000000cc00087944 */ /* 0x000fea0003c00000 */
.L_x_8:
[----:B------:R-:W-:Y:S05]  /*0e40*/  WARPSYNC.ALL ;  /* 0x0000000000007948 */ /* 0x000fea0003800000 */
[----:B------:R-:W-:Y:S01]  /*0e50*/  NOP ;  /* 0x0000000000007918 */ /* 0x000fe20000000000 */
[----:B------:R-:W2:Y:S01]  /*0e60*/  S2UR UR11, SR_CTAID.X ;  /* 0x00000000000b79c3 */ /* 0x000ea20000002500 */
[----:B------:R-:W2:Y:S01]  /*0e70*/  LDCU UR4, c[0x0][0x640] ;  /* 0x0000c800ff0477ac */ /* 0x000ea20008000800 */
[----:B------:R-:W3:Y:S06]  /*0e80*/  LDCU.U8 UR7, c[0x0][0x644] ;  /* 0x0000c880ff0777ac */ /* 0x000eec0008000000 */
[----:B------:R-:W4:Y:S01]  /*0e90*/  S2UR UR19, SR_CgaCtaId ;  /* 0x00000000001379c3 */ /* 0x000f220000008800 */
[----:B------:R-:W5:Y:S01]  /*0ea0*/  LDCU UR6, c[0x0][0x654] ;  /* 0x0000ca80ff0677ac */ /* 0x000f620008000800 */
[----:B------:R-:W-:Y:S01]  /*0eb0*/  UMOV UR18, 0x400 ;  /* 0x0000040000127882 */ /* 0x000fe20000000000 */
[----:B------:R-:W1:Y:S01]  /*0ec0*/  LDCU UR8, c[0x0][0x634] ;  /* 0x0000c680ff0877ac */ /* 0x000e620008000800 */
[----:B------:R-:W1:Y:S01]  /*0ed0*/  LDCU.U8 UR12, c[0x0][0x650] ;  /* 0x0000ca00ff0c77ac */ /* 0x000e620008000000 */
[----:B------:R-:W1:Y:S01]  /*0ee0*/  LDCU.U8 UR13, c[0x0][0x651] ;  /* 0x0000ca20ff0d77ac */ /* 0x000e620008000000 */
[----:B--2---:R-:W-:-:S04]  /*0ef0*/  UIMAD.WIDE.U32 UR4, UR11, UR4, URZ ;  /* 0x000000040b0472a5 */ /* 0x004fc8000f8e00ff */
[----:B------:R-:W-:Y:S02]  /*0f00*/  UIADD3 UR4, UPT, UPT, -UR5, UR11, URZ ;  /* 0x0000000b05047290 */ /* 0x000fe4000fffe1ff */
[----:B----4-:R-:W-:Y:S02]  /*0f10*/  ULEA UR18, UR19, UR18, 0x18 ;  /* 0x0000001213127291 */ /* 0x010fe4000f8ec0ff */
[----:B---3--:R-:W-:Y:S01]  /*0f20*/  USHF.R.U32.HI UR4, URZ, UR7, UR4 ;  /* 0x00000007ff047299 */ /* 0x008fe20008011604 */
[----:B------:R-:W2:Y:S03]  /*0f30*/  LDCU.U8 UR7, c[0x0][0x645] ;  /* 0x0000c8a0ff0777ac */ /* 0x000ea60008000000 */
[----:B------:R-:W-:-:S04]  /*0f40*/  UIADD3 UR4, UPT, UPT, UR5, UR4, URZ ;  /* 0x0000000405047290 */ /* 0x000fc8000fffe0ff */
[----:B--2---:R-:W-:Y:S02]  /*0f50*/  USHF.R.U32.HI UR5, URZ, UR7, UR4 ;  /* 0x00000007ff057299 */ /* 0x004fe40008011604 */
[----:B------:R-:W-:Y:S02]  /*0f60*/  UIADD3 UR4, UPT, UPT, UR18, 0x8800, URZ ;  /* 0x0000880012047890 */ /* 0x000fe4000fffe0ff */
[----:B-----5:R-:W-:Y:S02]  /*0f70*/  UISETP.GE.AND UP0, UPT, UR5, UR6, UPT ;  /* 0x000000060500728c */ /* 0x020fe4000bf06270 */
[----:B------:R-:W-:Y:S01]  /*0f80*/  USHF.R.U32.HI UR4, URZ, 0x4, UR4 ;  /* 0x00000004ff047899 */ /* 0x000fe20008011604 */
[----:B------:R-:W2:Y:S03]  /*0f90*/  LDCU UR6, c[0x0][0x63c] ;  /* 0x0000c780ff0677ac */ /* 0x000ea60008000800 */
[----:B------:R-:W-:Y:S01]  /*0fa0*/  ULOP3.LUT UR4, UR4, 0x3fc0, URZ, 0xc0, !UPT ;  /* 0x00003fc004047892 */ /* 0x000fe2000f8ec0ff */
[----:B------:R-:W3:Y:S04]  /*0fb0*/  LDCU.U8 UR7, c[0x0][0x638] ;  /* 0x0000c700ff0777ac */ /* 0x000ee80008000000 */
[----:B-1----:R-:W1:Y:S01]  /*0fc0*/  @UP0 LDCU UR8, c[0x0][0x64c] ;  /* 0x0000c980ff0807ac */ /* 0x002e620008000800 */
[----:B------:R-:W-:-:S06]  /*0fd0*/  ULOP3.LUT UR4, UR4, 0x10000, URZ, 0xfc, !UPT ;  /* 0x0001000004047892 */ /* 0x000fcc000f8efcff */
[----:B------:R-:W-:Y:S01]  /*0fe0*/  MOV R2, UR4 ;  /* 0x0000000400027c02 */ /* 0x000fe20008000f00 */
[----:B------:R-:W-:Y:S02]  /*0ff0*/  UIADD3 UR4, UPT, UPT, -UR5, URZ, URZ ;  /* 0x000000ff05047290 */ /* 0x000fe4000fffe1ff */
[----:B---3--:R-:W-:Y:S02]  /*1000*/  USEL UR7, UR7, UR12, !UP0 ;  /* 0x0000000c07077287 */ /* 0x008fe4000c000000 */
[----:B--2---:R-:W-:Y:S01]  /*1010*/  UIMAD UR6, UR4, UR6, UR11 ;  /* 0x00000006040672a4 */ /* 0x004fe2000f8e020b */
[----:B------:R-:W2:Y:S01]  /*1020*/  SHFL.IDX PT, R2, R2, RZ, 0x1f ;  /* 0x00001fff02027589 */ /* 0x000ea200000e0000 */
[----:B------:R-:W3:Y:S02]  /*1030*/  LDCU.U8 UR12, c[0x0][0x639] ;  /* 0x0000c720ff0c77ac */ /* 0x000ee40008000000 */
[----:B-1----:R-:W-:Y:S01]  /*1040*/  UIMAD.WIDE.U32 UR4, UR6, UR8, URZ ;  /* 0x00000008060472a5 */ /* 0x002fe2000f8e00ff */
[----:B------:R-:W1:Y:S01]  /*1050*/  LDCU UR8, c[0x0][0x60c] ;  /* 0x0000c180ff0877ac */ /* 0x000e620008000800 */
[----:B------:R-:W-:-:S02]  /*1060*/  ULOP3.LUT UR7, UR7, 0xff, URZ, 0xc0, !UPT ;  /* 0x000000ff07077892 */ /* 0x000fc4000f8ec0ff */
[----:B------:R-:W-:-:S04]  /*1070*/  UIADD3 UR4, UPT, UPT, UR6, -UR5, URZ ;  /* 0x8000000506047290 */ /* 0x000fc8000fffe0ff */
[----:B------:R-:W-:Y:S02]  /*1080*/  USHF.R.U32.HI UR4, URZ, UR7, UR4 ;  /* 0x00000007ff047299 */ /* 0x000fe40008011604 */
[----:B---3--:R-:W-:Y:S02]  /*1090*/  USEL UR6, UR12, UR13, !UP0 ;  /* 0x0000000d0c067287 */ /* 0x008fe4000c000000 */
[----:B------:R-:W-:Y:S02]  /*10a0*/  UIADD3 UR4, UPT, UPT, UR5, UR4, URZ ;  /* 0x0000000405047290 */ /* 0x000fe4000fffe0ff */
[----:B------:R-:W-:Y:S01]  /*10b0*/  ULOP3.LUT UR6, UR6, 0xff, URZ, 0xc0, !UPT ;  /* 0x000000ff06067892 */ /* 0x000fe2000f8ec0ff */
[----:B--2---:R-:W-:Y:S01]  /*10c0*/  R2UR UR5, R2 ;  /* 0x00000000020572ca */ /* 0x004fe200000e0000 */
[----:B-1----:R-:W-:Y:S02]  /*10d0*/  UISETP.GE.AND UP0, UPT, UR11, UR8, UPT ;  /* 0x000000080b00728c */ /* 0x002fe4000bf06270 */
[----:B------:R-:W-:Y:S01]  /*10e0*/  USHF.R.U32.HI UR4, URZ, UR6, UR4 ;  /* 0x00000006ff047299 */ /* 0x000fe20008011604 */
[----:B------:R-:W-:Y:S06]  /*10f0*/  BAR.SYNC.DEFER_BLOCKING 0x2, 0x120 ;  /* 0x0084800000007b1d */ /* 0x000fec0000010000 */
[----:B------:R-:W1:Y:S01]  /*1100*/  LDS R16, [UR18+0xd8] ;  /* 0x0000d812ff107984 */ /* 0x000e620008000800 */
[----:B------:R-:W-:Y:S05]  /*1110*/  BRA.U UP0, `(.L_x_11) ;  /* 0x0000001500e07547 */ /* 0x000fea000b800000 */
[----:B------:R-:W2:Y:S01]  /*1120*/  SYNCS.PHASECHK.TRANS64.TRYWAIT P0, [UR18], RZ ;  /* 0x000000ffff0075a7 */ /* 0x000ea20008001112 */
[----:B------:R-:W3:Y:S01]  /*1130*/  LDCU UR6, c[0x0][0x614] ;  /* 0x0000c280ff0677ac */ /* 0x000ee20008000800 */
[----:B------:R-:W4:Y:S01]  /*1140*/  LDCU UR9, c[0x0][0x38c] ;  /* 0x00007180ff0977ac */ /* 0x000f220008000800 */
[----:B------:R-:W-:Y:S02]  /*1150*/  UIADD3 UR42, UPT, UPT, UR5, 0x2, URZ ;  /* 0x00000002052a7890 */ /* 0x000fe4000fffe0ff */
[----:B------:R-:W-:Y:S02]  /*1160*/  UIADD3 UR40, UPT, UPT, UR5, 0x4, URZ ;  /* 0x0000000405287890 */ /* 0x000fe4000fffe0ff */
[----:B------:R-:W-:Y:S02]  /*1170*/  UIADD3 UR38, UPT, UPT, UR5, 0x6, URZ ;  /* 0x0000000605267890 */ /* 0x000fe4000fffe0ff */
[----:B------:R-:W-:Y:S01]  /*1180*/  UIADD3 UR36, UPT, UPT, UR5, 0x400, URZ ;  /* 0x0000040005247890 */ /* 0x000fe2000fffe0ff */
[----:B--234-:R-:W-:Y:S11]  /*1190*/  @!P0 BRA `(.L_x_12) ;  /* 0x000000bc002c8947 */ /* 0x01cff60003800000 */
.L_x_61:
[----:B------:R-:W3:Y:S01]  /*11a0*/  SYNCS.PHASECHK.TRANS64.TRYWAIT P0, [UR18+0x10], RZ ;  /* 0x000010ffff0075a7 */ /* 0x000ee20008001112 */
[----:B------:R-:W4:Y:S01]  /*11b0*/  LDCU UR8, c[0x0][0x380] ;  /* 0x00007000ff0877ac */ /* 0x000f220008000800 */
[----:B--2---:R-:W-:Y:S01]  /*11c0*/  CS2R R2, SRZ ;  /* 0x0000000000027805 */ /* 0x004fe2000001ff00 */
[----:B------:R-:W-:Y:S02]  /*11d0*/  UIADD3 UR7, UPT, UPT, UR18, 0x10800, URZ ;  /* 0x0001080012077890 */ /* 0x000fe4000fffe0ff */
[----:B------:R-:W-:-:S03]  /*11e0*/  UIADD3 UR6, UPT, UPT, -UR4, UR6, URZ ;  /* 0x0000000604067290 */ /* 0x000fc6000fffe1ff */
[C---:B------:R-:W-:Y:S01]  /*11f0*/  R2UR UR52, R3.reuse ;  /* 0x00000000033472ca */ /* 0x040fe200000e0000 */
[----:B------:R-:W-:Y:S01]  /*1200*/  UIADD3 UR10, UPT, UPT, -UR9, URZ, URZ ;  /* 0x000000ff090a7290 */ /* 0x000fe2000fffe1ff */
[C---:B------:R-:W-:Y:S01]  /*1210*/  R2UR UR51, R2.reuse ;  /* 0x00000000023372ca */ /* 0x040fe200000e0000 */
[----:B------:R-:W-:Y:S01]  /*1220*/  UISETP.GT.AND UP0, UPT, UR9, URZ, UPT ;  /* 0x000000ff0900728c */ /* 0x000fe2000bf04270 */
[C---:B------:R-:W-:Y:S01]  /*1230*/  R2UR UR50, R3.reuse ;  /* 0x00000000033272ca */ /* 0x040fe200000e0000 */
[----:B------:R-:W-:Y:S01]  /*1240*/  UIADD3 UR12, UPT, UPT, UR9, -0x1, URZ ;  /* 0xffffffff090c7890 */ /* 0x000fe2000fffe0ff */
[C---:B------:R-:W-:Y:S01]  /*1250*/  R2UR UR49, R2.reuse ;  /* 0x00000000023172ca */ /* 0x040fe200000e0000 */
[----:B------:R-:W-:Y:S01]  /*1260*/  UMOV UR16, 0x0 ;  /* 0x0000000000107882 */ /* 0x000fe20000000000 */
[----:B------:R-:W-:Y:S01]  /*1270*/  UMOV UR17, 0x1 ;  /* 0x0000000100117882 */ /* 0x000fe20000000000 */
[----:B------:R-:W-:Y:S01]  /*1280*/  UIADD3 UR34, UPT, UPT, UR5, 0x402, URZ ;  /* 0x0000040205227890 */ /* 0x000fe2000fffe0ff */
[C---:B------:R-:W-:Y:S01]  /*1290*/  R2UR UR48, R3.reuse ;  /* 0x00000000033072ca */ /* 0x040fe200000e0000 */
[----:B----4-:R-:W-:Y:S01]  /*12a0*/  UIADD3 UR4, UPT, UPT, UR9, -UR8, URZ ;  /* 0x8000000809047290 */ /* 0x010fe2000fffe0ff */
[C---:B------:R-:W-:Y:S01]  /*12b0*/  R2UR UR46, R2.reuse ;  /* 0x00000000022e72ca */ /* 0x040fe200000e0000 */
[----:B------:R-:W-:Y:S01]  /*12c0*/  USHF.R.U32.HI UR8, URZ, 0x4, UR7 ;  /* 0x00000004ff087899 */ /* 0x000fe20008011607 */
[----:B------:R-:W-:Y:S01]  /*12d0*/  R2UR UR29, R3 ;  /* 0x00000000031d72ca */ /* 0x000fe200000e0000 */
[----:B------:R-:W-:Y:S01]  /*12e0*/  ULEA UR11, UR6, UR4, 0x7 ;  /* 0x00000004060b7291 */ /* 0x000fe2000f8e38ff */
[----:B------:R-:W-:Y:S01]  /*12f0*/  R2UR UR27, R2 ;  /* 0x00000000021b72ca */ /* 0x000fe200000e0000 */
[----:B------:R-:W-:-:S02]  /*1300*/  USHF.R.S32.HI UR7, URZ, 0x1f, UR10 ;  /* 0x0000001fff077899 */ /* 0x000fc4000801140a */
[----:B------:R-:W-:Y:S02]  /*1310*/  ULOP3.LUT UR4, UR8, 0x3fc0, URZ, 0xc0, !UPT ;  /* 0x00003fc008047892 */ /* 0x000fe4000f8ec0ff */
[----:B------:R-:W-:Y:S02]  /*1320*/  UIADD3 UR8, UPT, UPT, -UR11, URZ, URZ ;  /* 0x000000ff0b087290 */ /* 0x000fe4000fffe1ff */
[----:B------:R-:W-:Y:S02]  /*1330*/  ULEA.HI UR7, UR7, -UR9, URZ, 0x7 ;  /* 0x8000000907077291 */ /* 0x000fe4000f8f38ff */
[----:B------:R-:W-:Y:S02]  /*1340*/  UIADD3 UR13, UPT, UPT, UR11, -0x1, URZ ;  /* 0xffffffff0b0d7890 */ /* 0x000fe4000fffe0ff */
[----:B------:R-:W-:Y:S02]  /*1350*/  USHF.R.S32.HI UR9, URZ, 0x1f, UR8 ;  /* 0x0000001fff097899 */ /* 0x000fe40008011408 */
[----:B------:R-:W-:-:S02]  /*1360*/  UISETP.GT.AND UP1, UPT, UR11, URZ, UPT ;  /* 0x000000ff0b00728c */ /* 0x000fc4000bf24270 */
[----:B------:R-:W-:Y:S02]  /*1370*/  USHF.R.S32.HI UR15, URZ, 0x1f, UR13 ;  /* 0x0000001fff0f7899 */ /* 0x000fe4000801140d */
[----:B------:R-:W-:Y:S02]  /*1380*/  ULEA.HI UR11, UR9, -UR11, URZ, 0x7 ;  /* 0x8000000b090b7291 */ /* 0x000fe4000f8f38ff */
[----:B------:R-:W-:Y:S02]  /*1390*/  USHF.R.S32.HI UR6, URZ, 0x1f, UR12 ;  /* 0x0000001fff067899 */ /* 0x000fe4000801140c */
[----:B------:R-:W-:Y:S02]  /*13a0*/  USHF.R.S32.HI UR7, URZ, 0x7, UR7 ;  /* 0x00000007ff077899 */ /* 0x000fe40008011407 */
[----:B------:R-:W-:Y:S02]  /*13b0*/  ULEA.HI UR13, UR15, UR13, URZ, 0x7 ;  /* 0x0000000d0f0d7291 */ /* 0x000fe4000f8f38ff */
[----:B------:R-:W-:-:S02]  /*13c0*/  USHF.R.S32.HI UR11, URZ, 0x7, UR11 ;  /* 0x00000007ff0b7899 */ /* 0x000fc4000801140b */
[----:B------:R-:W-:Y:S02]  /*13d0*/  ULEA.HI UR6, UR6, UR12, URZ, 0x7 ;  /* 0x0000000c06067291 */ /* 0x000fe4000f8f38ff */
[----:B------:R-:W-:Y:S02]  /*13e0*/  ULOP3.LUT UR4, UR4, 0x10000, URZ, 0xfc, !UPT ;  /* 0x0001000004047892 */ /* 0x000fe4000f8efcff */
[----:B------:R-:W-:Y:S02]  /*13f0*/  UIADD3 UR32, UPT, UPT, UR5, 0x404, URZ ;  /* 0x0000040405207890 */ /* 0x000fe4000fffe0ff */
[----:B------:R-:W-:Y:S02]  /*1400*/  UIADD3 UR30, UPT, UPT, UR5, 0x406, URZ ;  /* 0x00000406051e7890 */ /* 0x000fe4000fffe0ff */
[----:B------:R-:W-:Y:S01]  /*1410*/  @UP0 UIMAD.WIDE UR22, UR6, 0x2000000, UR16 ;  /* 0x02000000061608a5 */ /* 0x000fe2000f8e0210 */
[----:B------:R-:W-:Y:S01]  /*1420*/  UMOV UR44, UR5 ;  /* 0x00000005002c7c82 */ /* 0x000fe20008000000 */
[----:B------:R-:W-:-:S02]  /*1430*/  UIADD3 UR28, UPT, UPT, -UR7, URZ, URZ ;  /* 0x000000ff071c7290 */ /* 0x000fc4000fffe1ff */
[----:B------:R-:W-:Y:S02]  /*1440*/  ULEA.HI.SX32 UR19, UR13, 0x1, 0x19 ;  /* 0x000000010d137891 */ /* 0x000fe4000f8fcaff */
[----:B------:R-:W-:Y:S01]  /*1450*/  UIADD3 UR24, UPT, UPT, -UR11, URZ, URZ ;  /* 0x000000ff0b187290 */ /* 0x000fe2000fffe1ff */
[----:B------:R-:W-:Y:S01]  /*1460*/  UMOV UR68, 0x0 ;  /* 0x0000000000447882 */ /* 0x000fe20000000000 */
        /* <DEDUP_REMOVED lines=15> */
[----:B------:R-:W-:-:S02]  /*1560*/  UIADD3 UR26, UPT, UPT, UR18, 0x60, URZ ;  /* 0x00000060121a7890 */ /* 0x000fc4000fffe0ff */
[----:B------:R-:W-:Y:S02]  /*1570*/  UIADD3 UR25, UPT, UPT, UR18, 0x38, URZ ;  /* 0x0000003812197890 */ /* 0x000fe4000fffe0ff */
[----:B------:R-:W-:Y:S02]  /*1580*/  UIADD3 UR20, UPT, UPT, UR4, 0x2, URZ ;  /* 0x0000000204147890 */ /* 0x000fe4000fffe0ff */
[----:B------:R-:W-:Y:S02]  /*1590*/  UIADD3 UR16, UPT, UPT, UR4, 0x4, URZ ;  /* 0x0000000404107890 */ /* 0x000fe4000fffe0ff */
[----:B------:R-:W-:Y:S01]  /*15a0*/  UIADD3 UR14, UPT, UPT, UR4, 0x6, URZ ;  /* 0x00000006040e7890 */ /* 0x000fe2000fffe0ff */
[----:B------:R-:W-:Y:S01]  /*15b0*/  UMOV UR45, 0x40004040 ;  /* 0x40004040002d7882 */ /* 0x000fe20000000000 */
        /* <DEDUP_REMOVED lines=19> */
[----:B---3--:R-:W-:Y:S05]  /*16f0*/  @!P0 BRA `(.L_x_13) ;  /* 0x000000b400ec8947 */ /* 0x008fea0003800000 */
.L_x_63:
[----:B------:R3:W-:Y:S01]  /*1700*/  UTCHMMA gdesc[UR44], gdesc[UR4], tmem[UR52], tmem[UR68], idesc[UR69], !UPT ;  /* 0x00ff44042c0075ea */ /* 0x0007e2000f800034 */
[----:B------:R-:W-:Y:S01]  /*1710*/  UTCHMMA gdesc[UR42], gdesc[UR20], tmem[UR51], tmem[UR66], idesc[UR67], UPT ;  /* 0x00ff42142a0075ea */ /* 0x000fe2000b800033 */
[----:B------:R4:W-:Y:S01]  /*1720*/  UTCHMMA gdesc[UR40], gdesc[UR16], tmem[UR50], tmem[UR64], idesc[UR65], UPT ;  /* 0x00ff4010280075ea */ /* 0x0009e2000b800032 */
[----:B------:R5:W-:Y:S01]  /*1730*/  UTCHMMA gdesc[UR38], gdesc[UR14], tmem[UR49], tmem[UR62], idesc[UR63], UPT ;  /* 0x00ff3e0e260075ea */ /* 0x000be2000b800031 */
[----:B------:R5:W-:Y:S01]  /*1740*/  UTCHMMA gdesc[UR36], gdesc[UR12], tmem[UR48], tmem[UR60], idesc[UR61], UPT ;  /* 0x00ff3c0c240075ea */ /* 0x000be2000b800030 */
[----:B------:R5:W-:Y:S01]  /*1750*/  UTCHMMA gdesc[UR34], gdesc[UR10], tmem[UR46], tmem[UR58], idesc[UR59], UPT ;  /* 0x00ff3a0a220075ea */ /* 0x000be2000b80002e */
[----:B------:R5:W-:Y:S01]  /*1760*/  UTCHMMA gdesc[UR32], gdesc[UR8], tmem[UR29], tmem[UR56], idesc[UR57], UPT ;  /* 0x00ff3808200075ea */ /* 0x000be2000b80001d */
[----:B------:R5:W-:Y:S01]  /*1770*/  UTCHMMA gdesc[UR30], gdesc[UR6], tmem[UR27], tmem[UR54], idesc[UR55], UPT ;  /* 0x00ff36061e0075ea */ /* 0x000be2000b80001b */
[----:B------:R5:W-:Y:S01]  /*1780*/  UTCBAR [UR26], URZ ;  /* 0x000000ff1a0073e9 */ /* 0x000be200080000ff */
[----:B------:R-:W-:Y:S01]  /*1790*/  @!UP1 UMOV UR19, UR24 ;  /* 0x0000001800139c82 */ /* 0x000fe20008000000 */
[----:B------:R-:W-:Y:S01]  /*17a0*/  @UP0 UMOV UR28, UR23 ;  /* 0x00000017001c0c82 */ /* 0x000fe20008000000 */
[----:B------:R5:W-:Y:S01]  /*17b0*/  UTCBAR [UR25], URZ ;  /* 0x000000ff190073e9 */ /* 0x000be200080000ff */
[----:B------:R-:W-:Y:S01]  /*17c0*/  UISETP.LT.AND UP0, UPT, UR19, UR28, UPT ;  /* 0x0000001c1300728c */ /* 0x000fe2000bf01270 */
[----:B------:R-:W-:-:S03]  /*17d0*/  CS2R R14, SRZ ;  /* 0x00000000000e7805 */ /* 0x000fc6000001ff00 */
[----:B------:R-:W-:-:S04]  /*17e0*/  USEL UR28, UR19, UR28, UP0 ;  /* 0x0000001c131c7287 */ /* 0x000fc80008000000 */
[----:B------:R-:W-:Y:S01]  /*17f0*/  UISETP.GE.AND UP0, UPT, UR28, 0x2, UPT ;  /* 0x000000021c00788c */ /* 0x000fe2000bf06270 */
[----:B---3--:R-:W-:Y:S01]  /*1800*/  UMOV UR5, URZ ;  /* 0x000000ff00057c82 */ /* 0x008fe20008000000 */
[----:B----4-:R-:W-:-:S07]  /*1810*/  UMOV UR16, 0x1 ;  /* 0x0000000100107882 */ /* 0x010fce0000000000 */
[----:B------:R-:W-:Y:S05]  /*1820*/  BRA.U !UP0, `(.L_x_14) ;  /* 0x0000000908a47547 */ /* 0x000fea000b800000 */
[----:B------:R-:W-:Y:S02]  /*1830*/  CS2R R14, SRZ ;  /* 0x00000000000e7805 */ /* 0x000fe4000001ff00 */
[----:B------:R-:W-:Y:S02]  /*1840*/  CS2R R8, SRZ ;  /* 0x0000000000087805 */ /* 0x000fe4000001ff00 */
[----:B------:R-:W-:Y:S02]  /*1850*/  CS2R R6, SRZ ;  /* 0x0000000000067805 */ /* 0x000fe4000001ff00 */
[----:B------:R-:W-:Y:S02]  /*1860*/  CS2R R4, SRZ ;  /* 0x0000000000047805 */ /* 0x000fe4000001ff00 */
[----:B--2---:R-:W-:Y:S01]  /*1870*/  CS2R R2, SRZ ;  /* 0x0000000000027805 */ /* 0x004fe2000001ff00 */
[----:B------:R-:W-:Y:S01]  /*1880*/  UIADD3 UR28, UPT, UPT, -UR28, URZ, URZ ;  /* 0x000000ff1c1c7290 */ /* 0x000fe2000fffe1ff */
[----:B------:R-:W-:Y:S01]  /*1890*/  UMOV UR16, 0x1 ;  /* 0x0000000100107882 */ /* 0x000fe20000000000 */
[----:B------:R-:W-:Y:S01]  /*18a0*/  UMOV UR5, URZ ;  /* 0x000000ff00057c82 */ /* 0x000fe20008000000 */
        /* <DEDUP_REMOVED lines=14> */
[----:B-----5:R-:W-:Y:S01]  /*1990*/  UMOV UR62, 0x0 ;  /* 0x00000000003e7882 */ /* 0x020fe20000000000 */
        /* <DEDUP_REMOVED lines=11> */
[----:B------:R-:W-:Y:S01]  /*1a50*/  UIADD3 UR46, UPT, UPT, UR18, 0x60, URZ ;  /* 0x00000060122e7890 */ /* 0x000fe2000fffe0ff */
[----:B------:R-:W-:Y:S01]  /*1a60*/  UMOV UR50, 0x0 ;  /* 0x0000000000327882 */ /* 0x000fe20000000000 */
[----:B------:R-:W-:Y:S01]  /*1a70*/  UMOV UR51, 0x8200010 ;  /* 0x0820001000337882 */ /* 0x000fe20000000000 */
[----:B------:R-:W-:Y:S01]  /*1a80*/  UMOV UR48, 0x0 ;  /* 0x0000000000307882 */ /* 0x000fe20000000000 */
[----:B------:R-:W-:-:S08]  /*1a90*/  UMOV UR49, 0x8200010 ;  /* 0x0820001000317882 */ /* 0x000fd00000000000 */
.L_x_19:
[----:B------:R-:W-:Y:S01]  /*1aa0*/  ULEA UR17, UR16, UR18, 0x3 ;  /* 0x0000001210117291 */ /* 0x000fe2000f8e18ff */
[----:B------:R-:W-:Y:S02]  /*1ab0*/  SHF.L.U32 R19, R14, 0x1f, RZ ;  /* 0x0000001f0e137819 */ /* 0x000fe400000006ff */
[----:B--2---:R-:W-:Y:S06]  /*1ac0*/  SHF.L.U32 R13, R15, 0x1f, RZ ;  /* 0x0000001f0f0d7819 */ /* 0x004fec00000006ff */
[----:B------:R-:W2:Y:S02]  /*1ad0*/  SYNCS.PHASECHK.TRANS64.TRYWAIT P0, [UR17+0x10], R19 ;  /* 0x00001013ff0075a7 */ /* 0x000ea40008001111 */
[----:B--2-4-:R-:W-:Y:S05]  /*1ae0*/  @!P0 BRA `(.L_x_15) ;  /* 0x000000b400088947 */ /* 0x014fea0003800000 */
.L_x_65:
[----:B------:R-:W3:Y:S01]  /*1af0*/  SYNCS.PHASECHK.TRANS64.TRYWAIT P0, [UR18+0x68], R13 ;  /* 0x0000680dff0075a7 */ /* 0x000ee20008001112 */
[----:B--2---:R-:W-:Y:S01]  /*1b00*/  IMAD.MOV.U32 R10, RZ, RZ, 0x100 ;  /* 0x00000100ff0a7424 */ /* 0x004fe200078e00ff */
[----:B------:R-:W-:Y:S01]  /*1b10*/  ULEA UR4, UR16, UR18, 0xf ;  /* 0x0000001210047291 */ /* 0x000fe2000f8e78ff */
[----:B------:R-:W-:Y:S01]  /*1b20*/  IMAD.MOV.U32 R11, RZ, RZ, 0x40 ;  /* 0x00000040ff0b7424 */ /* 0x000fe200078e00ff */
[----:B------:R-:W-:Y:S01]  /*1b30*/  UISETP.NE.U32.AND UP0, UPT, UR5, URZ, UPT ;  /* 0x000000ff0500728c */ /* 0x000fe2000bf05070 */
[----:B------:R-:W-:Y:S01]  /*1b40*/  IMAD.MOV.U32 R12, RZ, RZ, 0x48 ;  /* 0x00000048ff0c7424 */ /* 0x000fe200078e00ff */
[----:B------:R-:W-:Y:S01]  /*1b50*/  R2UR UR7, R10 ;  /* 0x000000000a0772ca */ /* 0x000fe200000e0000 */
[----:B------:R-:W-:Y:S01]  /*1b60*/  HFMA2 R10, -RZ, RZ, 0, 4.76837158203125e-06 ;  /* 0x00000050ff0a7431 */ /* 0x000fe200000001ff */
[----:B------:R-:W-:Y:S01]  /*1b70*/  R2UR UR6, R11 ;  /* 0x000000000b0672ca */ /* 0x000fe200000e0000 */
[----:B------:R-:W-:Y:S01]  /*1b80*/  IMAD.MOV.U32 R11, RZ, RZ, 0x100 ;  /* 0x00000100ff0b7424 */ /* 0x000fe200078e00ff */
[----:B------:R-:W-:Y:S01]  /*1b90*/  R2UR UR22, R12 ;  /* 0x000000000c1672ca */ /* 0x000fe200000e0000 */
[----:B------:R-:W-:Y:S01]  /*1ba0*/  UIADD3 UR4, UPT, UPT, UR4, 0x10800, URZ ;  /* 0x0001080004047890 */ /* 0x000fe2000fffe0ff */
[----:B------:R-:W-:Y:S01]  /*1bb0*/  IMAD.MOV.U32 R12, RZ, RZ, 0x100 ;  /* 0x00000100ff0c7424 */ /* 0x000fe200078e00ff */
[----:B------:R-:W-:Y:S01]  /*1bc0*/  UMOV UR5, 0x40004040 ;  /* 0x4000404000057882 */ /* 0x000fe20000000000 */
[----:B------:R-:W-:Y:S01]  /*1bd0*/  R2UR UR23, R11 ;  /* 0x000000000b1772ca */ /* 0x000fe200000e0000 */
[----:B------:R-:W-:Y:S01]  /*1be0*/  IMAD.MOV.U32 R11, RZ, RZ, 0x58 ;  /* 0x00000058ff0b7424 */ /* 0x000fe200078e00ff */
[----:B------:R-:W-:Y:S01]  /*1bf0*/  USHF.R.U32.HI UR4, URZ, 0x4, UR4 ;  /* 0x00000004ff047899 */ /* 0x000fe20008011604 */
[----:B------:R-:W-:Y:S02]  /*1c00*/  R2UR UR25, R10 ;  /* 0x000000000a1972ca */ /* 0x000fe400000e0000 */
[----:B------:R-:W-:Y:S01]  /*1c10*/  MOV R10, 0x100 ;  /* 0x00000100000a7802 */ /* 0x000fe20000000f00 */
[----:B------:R-:W-:Y:S01]  /*1c20*/  ULOP3.LUT UR4, UR4, 0x3fc0, URZ, 0xc0, !UPT ;  /* 0x00003fc004047892 */ /* 0x000fe2000f8ec0ff */
[----:B------:R-:W-:Y:S02]  /*1c30*/  R2UR UR24, R12 ;  /* 0x000000000c1872ca */ /* 0x000fe400000e0000 */
[----:B------:R-:W-:Y:S01]  /*1c40*/  R2UR UR29, R11 ;  /* 0x000000000b1d72ca */ /* 0x000fe200000e0000 */
[----:B------:R-:W-:Y:S01]  /*1c50*/  ULOP3.LUT UR4, UR4, 0x4000000, URZ, 0xfc, !UPT ;  /* 0x0400000004047892 */ /* 0x000fe2000f8efcff */
[----:B------:R-:W-:Y:S01]  /*1c60*/  R2UR UR27, R10 ;  /* 0x000000000a1b72ca */ /* 0x000fe200000e0000 */
[----:B------:R-:W-:Y:S01]  /*1c70*/  IMAD.MOV.U32 R10, RZ, RZ, 0x60 ;  /* 0x00000060ff0a7424 */ /* 0x000fe200078e00ff */
[----:B------:R-:W-:Y:S02]  /*1c80*/  @!UPT UIADD3 URZ, UPT, UPT, URZ, URZ, URZ ;  /* 0x000000fffffff290 */ /* 0x000fe4000fffe0ff */
[----:B---3--:R-:W-:Y:S11]  /*1c90*/  @!P0 BRA `(.L_x_16) ;  /* 0x000000b000b88947 */ /* 0x008ff60003800000 */
.L_x_67:
[----:B------:R-:W-:Y:S01]  /*1ca0*/  UIADD3 UR12, UPT, UPT, UR4, 0x80, URZ ;  /* 0x00000080040c7890 */ /* 0x000fe2000fffe0ff */
[----:B------:R-:W-:Y:S01]  /*1cb0*/  R2UR UR26, R10 ;  /* 0x000000000a1a72ca */ /* 0x000fe200000e0000 */
[----:B------:R-:W-:Y:S01]  /*1cc0*/  UIADD3 UR8, UPT, UPT, UR4, 0x100, URZ ;  /* 0x0000010004087890 */ /* 0x000fe2000fffe0ff */
[----:B------:R-:W-:Y:S01]  /*1cd0*/  IMAD.MOV.U32 R12, RZ, RZ, 0x100 ;  /* 0x00000100ff0c7424 */ /* 0x000fe200078e00ff */
[----:B------:R-:W-:Y:S01]  /*1ce0*/  UIADD3 UR14, UPT, UPT, UR4, 0x180, URZ ;  /* 0x00000180040e7890 */ /* 0x000fe2000fffe0ff */
[----:B--2---:R-:W-:Y:S01]  /*1cf0*/  IMAD.MOV.U32 R11, RZ, RZ, 0x68 ;  /* 0x00000068ff0b7424 */ /* 0x004fe200078e00ff */
[----:B------:R-:W-:Y:S01]  /*1d00*/  UIADD3 UR10, UPT, UPT, UR4, 0x200, URZ ;  /* 0x00000200040a7890 */ /* 0x000fe2000fffe0ff */
[----:B------:R-:W-:Y:S01]  /*1d10*/  IMAD.MOV.U32 R10, RZ, RZ, 0x100 ;  /* 0x00000100ff0a7424 */ /* 0x000fe200078e00ff */
[----:B------:R-:W-:Y:S01]  /*1d20*/  UIADD3 UR17, UPT, UPT, UR17, 0x38, URZ ;  /* 0x0000003811117890 */ /* 0x000fe2000fffe0ff */
[----:B------:R-:W-:Y:S01]  /*1d30*/  UMOV UR20, 0x0 ;  /* 0x0000000000147882 */ /* 0x000fe20000000000 */
[----:B------:R-:W-:Y:S01]  /*1d40*/  UMOV UR21, 0x8210010 ;  /* 0x0821001000157882 */ /* 0x000fe20000000000 */
[----:B------:R-:W-:Y:S01]  /*1d50*/  R2UR UR19, R11 ;  /* 0x000000000b1372ca */ /* 0x000fe200000e0000 */
[----:B------:R2:W-:Y:S01]  /*1d60*/  UTCHMMA tmem[UR6], gdesc[UR4], tmem[UR7], tmem[UR20], idesc[UR21], UP0 ;  /* 0x00ff1404060079ea */ /* 0x0005e20008000007 */
[----:B------:R-:W-:Y:S01]  /*1d70*/  UMOV UR13, 0x40004040 ;  /* 0x40004040000d7882 */ /* 0x000fe20000000000 */
[----:B------:R-:W-:Y:S01]  /*1d80*/  UMOV UR9, 0x40004040 ;  /* 0x4000404000097882 */ /* 0x000fe20000000000 */
[----:B------:R3:W-:Y:S01]  /*1d90*/  UTCHMMA tmem[UR22], gdesc[UR12], tmem[UR23], tmem[UR76], idesc[UR77], UPT ;  /* 0x00ff4c0c160079ea */ /* 0x0007e2000b800017 */
[----:B------:R4:W-:Y:S01]  /*1da0*/  UTCHMMA tmem[UR25], gdesc[UR8], tmem[UR24], tmem[UR74], idesc[UR75], UPT ;  /* 0x00ff4a08190079ea */ /* 0x0009e2000b800018 */
[----:B------:R-:W-:Y:S01]  /*1db0*/  UMOV UR15, 0x40004040 ;  /* 0x40004040000f7882 */ /* 0x000fe20000000000 */
[----:B------:R-:W-:Y:S01]  /*1dc0*/  UMOV UR11, 0x40004040 ;  /* 0x40004040000b7882 */ /* 0x000fe20000000000 */
[----:B------:R-:W-:Y:S01]  /*1dd0*/  UTCHMMA tmem[UR29], gdesc[UR14], tmem[UR27], tmem[UR72], idesc[UR73], UPT ;  /* 0x00ff480e1d0079ea */ /* 0x000fe2000b80001b */
[----:B------:R-:W-:Y:S01]  /*1de0*/  IMAD.MOV.U32 R11, RZ, RZ, 0x70 ;  /* 0x00000070ff0b7424 */ /* 0x000fe200078e00ff */
[----:B--2---:R-:W-:Y:S01]  /*1df0*/  UIADD3 UR6, UPT, UPT, UR4, 0x280, URZ ;  /* 0x0000028004067890 */ /* 0x004fe2000fffe0ff */
[----:B------:R-:W-:Y:S01]  /*1e00*/  R2UR UR21, R12 ;  /* 0x000000000c1572ca */ /* 0x000fe200000e0000 */
[----:B------:R-:W-:Y:S01]  /*1e10*/  UMOV UR7, 0x40004040 ;  /* 0x4000404000077882 */ /* 0x000fe20000000000 */
[C---:B------:R-:W-:Y:S01]  /*1e20*/  R2UR UR20, R10.reuse ;  /* 0x000000000a1472ca */ /* 0x040fe200000e0000 */
[----:B------:R-:W-:Y:S01]  /*1e30*/  UIADD3 UR5, UPT, UPT, UR16, 0x1, URZ ;  /* 0x0000000110057890 */ /* 0x000fe2000fffe0ff */
[----:B---3--:R-:W-:Y:S01]  /*1e40*/  R2UR UR12, R11 ;  /* 0x000000000b0c72ca */ /* 0x008fe200000e0000 */
[----:B------:R-:W-:Y:S01]  /*1e50*/  IMAD.MOV.U32 R11, RZ, RZ, 0x78 ;  /* 0x00000078ff0b7424 */ /* 0x000fe200078e00ff */
[C---:B------:R-:W-:Y:S01]  /*1e60*/  R2UR UR13, R10.reuse ;  /* 0x000000000a0d72ca */ /* 0x040fe200000e0000 */
[----:B------:R-:W-:Y:S03]  /*1e70*/  UISETP.NE.AND UP0, UPT, UR5, 0x5, UPT ;  /* 0x000000050500788c */ /* 0x000fe6000bf05270 */
[----:B----4-:R-:W-:Y:S03]  /*1e80*/  R2UR UR9, R11 ;  /* 0x000000000b0972ca */ /* 0x010fe600000e0000 */
[----:B------:R2:W-:Y:S02]  /*1e90*/  UTCHMMA tmem[UR26], gdesc[UR10], tmem[UR21], tmem[UR70], idesc[UR71], UPT ;  /* 0x00ff460a1a0079ea */ /* 0x0005e4000b800015 */
[----:B------:R3:W-:Y:S01]  /*1ea0*/  UTCHMMA tmem[UR19], gdesc[UR6], tmem[UR20], tmem[UR68], idesc[UR69], UPT ;  /* 0x00ff4406130079ea */ /* 0x0007e2000b800014 */
[----:B------:R-:W4:Y:S01]  /*1eb0*/  SYNCS.PHASECHK.TRANS64.TRYWAIT P0, [UR18+0x70], R13 ;  /* 0x0000700dff0075a7 */ /* 0x000f220008001112 */
[----:B--2---:R-:W-:Y:S01]  /*1ec0*/  R2UR UR10, R10 ;  /* 0x000000000a0a72ca */ /* 0x004fe200000e0000 */
[----:B---3--:R-:W-:Y:S02]  /*1ed0*/  USEL UR19, UR5, URZ, UP0 ;  /* 0x000000ff05137287 */ /* 0x008fe40008000000 */
[----:B------:R-:W-:Y:S02]  /*1ee0*/  USEL UR5, URZ, 0x1, UP0 ;  /* 0x00000001ff057887 */ /* 0x000fe40008000000 */
[----:B------:R-:W-:Y:S02]  /*1ef0*/  UIADD3 UR6, UPT, UPT, UR4, 0x300, URZ ;  /* 0x0000030004067890 */ /* 0x000fe4000fffe0ff */
[----:B------:R-:W-:Y:S02]  /*1f00*/  ULEA UR8, UR19, UR18, 0x3 ;  /* 0x0000001213087291 */ /* 0x000fe4000f8e18ff */
[----:B------:R-:W-:Y:S01]  /*1f10*/  UIADD3 UR4, UPT, UPT, UR4, 0x380, URZ ;  /* 0x0000038004047890 */ /* 0x000fe2000fffe0ff */
[----:B------:R-:W-:Y:S01]  /*1f20*/  LOP3.LUT R14, R14, UR5, RZ, 0x3c, !PT ;  /* 0x000000050e0e7c12 */ /* 0x000fe2000f8e3cff */
[----:B----4-:R-:W-:Y:S10]  /*1f30*/  @!P0 BRA `(.L_x_17) ;  /* 0x000000b0002c8947 */ /* 0x010ff40003800000 */
.L_x_69:
[----:B--2---:R-:W-:Y:S01]  /*1f40*/  SHF.L.U32 R13, R14, 0x1f, RZ ;  /* 0x0000001f0e0d7819 */ /* 0x004fe200000006ff */
[----:B------:R-:W-:Y:S01]  /*1f50*/  UMOV UR7, 0x40004040 ;  /* 0x4000404000077882 */ /* 0x000fe20000000000 */
[----:B------:R-:W-:Y:S01]  /*1f60*/  UMOV UR5, 0x40004040 ;  /* 0x4000404000057882 */ /* 0x000fe20000000000 */
[----:B------:R2:W-:Y:S01]  /*1f70*/  UTCHMMA tmem[UR12], gdesc[UR6], tmem[UR13], tmem[UR66], idesc[UR67], UPT ;  /* 0x00ff42060c0079ea */ /* 0x0005e2000b80000d */
[----:B------:R2:W-:Y:S01]  /*1f80*/  UTCHMMA tmem[UR9], gdesc[UR4], tmem[UR10], tmem[UR64], idesc[UR65], UPT ;  /* 0x00ff4004090079ea */ /* 0x0005e2000b80000a */
[----:B------:R2:W-:Y:S01]  /*1f90*/  UTCBAR [UR17], URZ ;  /* 0x000000ff110073e9 */ /* 0x0005e200080000ff */
[----:B------:R-:W3:Y:S02]  /*1fa0*/  SYNCS.PHASECHK.TRANS64.TRYWAIT P0, [UR8+0x10], R13 ;  /* 0x0000100dff0075a7 */ /* 0x000ee40008001108 */
[----:B--23--:R-:W-:Y:S05]  /*1fb0*/  @!P0 BRA `(.L_x_18) ;  /* 0x000000b000288947 */ /* 0x00cfea0003800000 */
.L_x_71:
[----:B------:R-:W-:Y:S01]  /*1fc0*/  ULEA UR6, UR19, UR18, 0xf ;  /* 0x0000001213067291 */ /* 0x000fe2000f8e78ff */
[----:B------:R-:W-:Y:S01]  /*1fd0*/  R2UR UR21, R9 ;  /* 0x00000000091572ca */ /* 0x000fe200000e0000 */
[----:B------:R-:W-:Y:S01]  /*1fe0*/  UIADD3 UR20, UPT, UPT, UR8, 0x38, URZ ;  /* 0x0000003808147890 */ /* 0x000fe2000fffe0ff */
[----:B------:R-:W-:Y:S01]  /*1ff0*/  R2UR UR23, R8 ;  /* 0x00000000081772ca */ /* 0x000fe200000e0000 */
[----:B------:R-:W-:Y:S01]  /*2000*/  UIADD3 UR6, UPT, UPT, UR6, 0x10800, URZ ;  /* 0x0001080006067890 */ /* 0x000fe2000fffe0ff */
[----:B------:R-:W-:Y:S01]  /*2010*/  R2UR UR25, R7 ;  /* 0x00000000071972ca */ /* 0x000fe200000e0000 */
[----:B------:R-:W-:Y:S01]  /*2020*/  UIADD3 UR28, UPT, UPT, UR28, 0x1, URZ ;  /* 0x000000011c1c7890 */ /* 0x000fe2000fffe0ff */
[----:B------:R-:W-:Y:S01]  /*2030*/  R2UR UR29, R6 ;  /* 0x00000000061d72ca */ /* 0x000fe200000e0000 */
[----:B------:R-:W-:Y:S01]  /*2040*/  USHF.R.U32.HI UR6, URZ, 0x4, UR6 ;  /* 0x00000004ff067899 */ /* 0x000fe20008011606 */
[----:B------:R-:W-:Y:S01]  /*2050*/  R2UR UR27, R5 ;  /* 0x00000000051b72ca */ /* 0x000fe200000e0000 */
[----:B------:R-:W-:Y:S01]  /*2060*/  UMOV UR5, 0x40004040 ;  /* 0x4000404000057882 */ /* 0x000fe20000000000 */
[----:B------:R-:W-:Y:S01]  /*2070*/  UMOV UR11, 0x40004040 ;  /* 0x40004040000b7882 */ /* 0x000fe20000000000 */
[----:B------:R-:W-:Y:S01]  /*2080*/  ULOP3.LUT UR6, UR6, 0x3fc0, URZ, 0xc0, !UPT ;  /* 0x00003fc006067892 */ /* 0x000fe2000f8ec0ff */
[----:B------:R-:W-:Y:S01]  /*2090*/  R2UR UR26, R4 ;  /* 0x00000000041a72ca */ /* 0x000fe200000e0000 */
[----:B------:R-:W-:Y:S01]  /*20a0*/  UMOV UR7, 0x40004040 ;  /* 0x4000404000077882 */ /* 0x000fe20000000000 */
[----:B------:R-:W-:Y:S01]  /*20b0*/  UMOV UR17, 0x40004040 ;  /* 0x4000404000117882 */ /* 0x000fe20000000000 */
[----:B------:R-:W-:Y:S01]  /*20c0*/  ULOP3.LUT UR4, UR6, 0x10000, URZ, 0xfc, !UPT ;  /* 0x0001000006047892 */ /* 0x000fe2000f8efcff */
[----:B------:R-:W-:Y:S01]  /*20d0*/  R2UR UR24, R3 ;  /* 0x00000000031872ca */ /* 0x000fe200000e0000 */
[----:B------:R-:W-:Y:S01]  /*20e0*/  UMOV UR15, 0x40004040 ;  /* 0x40004040000f7882 */ /* 0x000fe20000000000 */
[----:B------:R-:W-:Y:S01]  /*20f0*/  R2UR UR22, R2 ;  /* 0x00000000021672ca */ /* 0x000fe200000e0000 */
[----:B------:R-:W-:Y:S01]  /*2100*/  UIADD3 UR10, UPT, UPT, UR4, 0x2, URZ ;  /* 0x00000002040a7890 */ /* 0x000fe2000fffe0ff */
[----:B------:R-:W-:Y:S01]  /*2110*/  LOP3.LUT R15, R15, 0x1, RZ, 0x3c, !PT ;  /* 0x000000010f0f7812 */ /* 0x000fe200078e3cff */
[----:B------:R-:W-:Y:S02]  /*2120*/  UIADD3 UR6, UPT, UPT, UR4, 0x4, URZ ;  /* 0x0000000404067890 */ /* 0x000fe4000fffe0ff */
[----:B------:R-:W-:Y:S01]  /*2130*/  UIADD3 UR16, UPT, UPT, UR4, 0x6, URZ ;  /* 0x0000000604107890 */ /* 0x000fe2000fffe0ff */
[----:B------:R3:W-:Y:S01]  /*2140*/  UTCHMMA gdesc[UR44], gdesc[UR4], tmem[UR21], tmem[UR62], idesc[UR63], !UPT ;  /* 0x00ff3e042c0075ea */ /* 0x0007e2000f800015 */
[----:B------:R-:W-:Y:S02]  /*2150*/  UIADD3 UR14, UPT, UPT, UR4, 0x400, URZ ;  /* 0x00000400040e7890 */ /* 0x000fe4000fffe0ff */
[----:B------:R-:W-:Y:S01]  /*2160*/  UIADD3 UR12, UPT, UPT, UR4, 0x402, URZ ;  /* 0x00000402040c7890 */ /* 0x000fe2000fffe0ff */
[----:B------:R-:W-:Y:S01]  /*2170*/  UTCHMMA gdesc[UR42], gdesc[UR10], tmem[UR23], tmem[UR60], idesc[UR61], UPT ;  /* 0x00ff3c0a2a0075ea */ /* 0x000fe2000b800017 */
[----:B------:R-:W-:Y:S01]  /*2180*/  UIADD3 UR8, UPT, UPT, UR4, 0x404, URZ ;  /* 0x0000040404087890 */ /* 0x000fe2000fffe0ff */
[----:B------:R4:W-:Y:S01]  /*2190*/  UTCHMMA gdesc[UR40], gdesc[UR6], tmem[UR25], tmem[UR58], idesc[UR59], UPT ;  /* 0x00ff3a06280075ea */ /* 0x0009e2000b800019 */
[----:B------:R-:W-:Y:S01]  /*21a0*/  UMOV UR13, 0x40004040 ;  /* 0x40004040000d7882 */ /* 0x000fe20000000000 */
[----:B------:R5:W-:Y:S01]  /*21b0*/  UTCHMMA gdesc[UR38], gdesc[UR16], tmem[UR29], tmem[UR56], idesc[UR57], UPT ;  /* 0x00ff3810260075ea */ /* 0x000be2000b80001d */
[----:B------:R-:W-:Y:S01]  /*21c0*/  UMOV UR9, 0x40004040 ;  /* 0x4000404000097882 */ /* 0x000fe20000000000 */
[----:B------:R-:W-:Y:S02]  /*21d0*/  UTCHMMA gdesc[UR36], gdesc[UR14], tmem[UR27], tmem[UR54], idesc[UR55], UPT ;  /* 0x00ff360e240075ea */ /* 0x000fe4000b80001b */
[----:B------:R-:W-:Y:S02]  /*21e0*/  UTCHMMA gdesc[UR34], gdesc[UR12], tmem[UR26], tmem[UR52], idesc[UR53], UPT ;  /* 0x00ff340c220075ea */ /* 0x000fe4000b80001a */
[----:B------:R-:W-:Y:S01]  /*21f0*/  UTCHMMA gdesc[UR32], gdesc[UR8], tmem[UR24], tmem[UR50], idesc[UR51], UPT ;  /* 0x00ff3208200075ea */ /* 0x000fe2000b800018 */
[----:B---3--:R-:W-:Y:S02]  /*2200*/  UIADD3 UR4, UPT, UPT, UR4, 0x406, URZ ;  /* 0x0000040604047890 */ /* 0x008fe4000fffe0ff */
[----:B----4-:R-:W-:Y:S07]  /*2210*/  UIADD3 UR6, UPT, UPT, UR19, 0x1, URZ ;  /* 0x0000000113067890 */ /* 0x010fee000fffe0ff */
[----:B------:R3:W-:Y:S01]  /*2220*/  UTCHMMA gdesc[UR30], gdesc[UR4], tmem[UR22], tmem[UR48], idesc[UR49], UPT ;  /* 0x00ff30041e0075ea */ /* 0x0007e2000b800016 */
[----:B------:R-:W-:Y:S01]  /*2230*/  UISETP.NE.AND UP0, UPT, UR6, 0x5, UPT ;  /* 0x000000050600788c */ /* 0x000fe2000bf05270 */
[----:B------:R4:W-:Y:S01]  /*2240*/  UTCBAR [UR46], URZ ;  /* 0x000000ff2e0073e9 */ /* 0x0009e200080000ff */
[----:B------:R4:W-:Y:S02]  /*2250*/  UTCBAR [UR20], URZ ;  /* 0x000000ff140073e9 */ /* 0x0009e400080000ff */
[----:B------:R-:W-:Y:S02]  /*2260*/  USEL UR7, URZ, 0x1, UP0 ;  /* 0x00000001ff077887 */ /* 0x000fe40008000000 */
[----:B-----5:R-:W-:Y:S02]  /*2270*/  USEL UR16, UR6, URZ, UP0 ;  /* 0x000000ff06107287 */ /* 0x020fe40008000000 */
[----:B------:R-:W-:Y:S02]  /*2280*/  UISETP.NE.AND UP0, UPT, UR28, -0x1, UPT ;  /* 0xffffffff1c00788c */ /* 0x000fe4000bf05270 */
[----:B------:R-:W-:Y:S01]  /*2290*/  LOP3.LUT R14, R14, UR7, RZ, 0x3c, !PT ;  /* 0x000000070e0e7c12 */ /* 0x000fe2000f8e3cff */
[----:B---3--:R-:W-:Y:S06]  /*22a0*/  UMOV UR5, 0x1 ;  /* 0x0000000100057882 */ /* 0x008fec0000000000 */
[----:B------:R-:W-:Y:S05]  /*22b0*/  BRA.U UP0, `(.L_x_19) ;  /* 0xfffffff500f87547 */ /* 0x000fea000b83ffff */
.L_x_14:
[----:B------:R-:W-:Y:S01]  /*22c0*/  UIADD3 UR4, UPT, UPT, UR18, 0x8, URZ ;  /* 0x0000000812047890 */ /* 0x000fe2000fffe0ff */
[----:B------:R-:W-:Y:S01]  /*22d0*/  SHF.L.U32 R14, R14, 0x1f, RZ ;  /* 0x0000001f0e0e7819 */ /* 0x000fe200000006ff */
[----:B------:R-:W-:Y:S01]  /*22e0*/  ULEA UR17, UR16, UR18, 0x3 ;  /* 0x0000001210117291 */ /* 0x000fe2000f8e18ff */
[----:B------:R-:W-:-:S06]  /*22f0*/  SHF.L.U32 R6, R15, 0x1f, RZ ;  /* 0x0000001f0f067819 */ /* 0x000fcc00000006ff */
[----:B------:R3:W-:Y:S02]  /*2300*/  UTCBAR [UR4], URZ ;  /* 0x000000ff040073e9 */ /* 0x0007e400080000ff */
[----:B------:R-:W2:Y:S02]  /*2310*/  SYNCS.PHASECHK.TRANS64.TRYWAIT P0, [UR17+0x10], R14 ;  /* 0x0000100eff0075a7 */ /* 0x000ea40008001111 */
[----:B--23--:R-:W-:Y:S05]  /*2320*/  @!P0 BRA `(.L_x_20) ;  /* 0x000000ac00688947 */ /* 0x00cfea0003800000 */
.L_x_73:
[----:B------:R-:W3:Y:S01]  /*2330*/  SYNCS.PHASECHK.TRANS64.TRYWAIT P0, [UR18+0x68], R6 ;  /* 0x00006806ff0075a7 */ /* 0x000ee20008001112 */
[----:B--2---:R-:W-:Y:S01]  /*2340*/  IMAD.MOV.U32 R2, RZ, RZ, 0x100 ;  /* 0x00000100ff027424 */ /* 0x004fe200078e00ff */
[----:B------:R-:W-:Y:S01]  /*2350*/  ULEA UR4, UR16, UR18, 0xf ;  /* 0x0000001210047291 */ /* 0x000fe2000f8e78ff */
[----:B------:R-:W-:Y:S01]  /*2360*/  IMAD.MOV.U32 R3, RZ, RZ, 0x48 ;  /* 0x00000048ff037424 */ /* 0x000fe200078e00ff */
[----:B------:R-:W-:Y:S01]  /*2370*/  UISETP.NE.U32.AND UP0, UPT, UR5, URZ, UPT ;  /* 0x000000ff0500728c */ /* 0x000fe2000bf05070 */
[----:B------:R-:W-:Y:S01]  /*2380*/  IMAD.MOV.U32 R5, RZ, RZ, 0x40 ;  /* 0x00000040ff057424 */ /* 0x000fe200078e00ff */
[----:B-----5:R-:W-:Y:S01]  /*2390*/  R2UR UR29, R2 ;  /* 0x00000000021d72ca */ /* 0x020fe200000e0000 */
[----:B------:R-:W-:Y:S01]  /*23a0*/  IMAD.MOV.U32 R2, RZ, RZ, 0x50 ;  /* 0x00000050ff027424 */ /* 0x000fe200078e00ff */
[----:B------:R-:W-:Y:S01]  /*23b0*/  UIADD3 UR4, UPT, UPT, UR4, 0x10800, URZ ;  /* 0x0001080004047890 */ /* 0x000fe2000fffe0ff */
[----:B------:R-:W-:Y:S01]  /*23c0*/  R2UR UR28, R3 ;  /* 0x00000000031c72ca */ /* 0x000fe200000e0000 */
[----:B------:R-:W-:Y:S01]  /*23d0*/  IMAD.MOV.U32 R3, RZ, RZ, 0x58 ;  /* 0x00000058ff037424 */ /* 0x000fe200078e00ff */
[----:B------:R-:W-:Y:S01]  /*23e0*/  UMOV UR16, 0x400 ;  /* 0x0000040000107882 */ /* 0x000fe20000000000 */
[----:B------:R-:W-:Y:S01]  /*23f0*/  R2UR UR26, R2 ;  /* 0x00000000021a72ca */ /* 0x000fe200000e0000 */
[----:B------:R-:W-:Y:S01]  /*2400*/  IMAD.MOV.U32 R2, RZ, RZ, 0x100 ;  /* 0x00000100ff027424 */ /* 0x000fe200078e00ff */
[----:B------:R-:W-:Y:S01]  /*2410*/  USHF.R.U32.HI UR4, URZ, 0x4, UR4 ;  /* 0x00000004ff047899 */ /* 0x000fe20008011604 */
[----:B------:R-:W-:Y:S01]  /*2420*/  R2UR UR25, R3 ;  /* 0x00000000031972ca */ /* 0x000fe200000e0000 */
[----:B------:R-:W2:Y:S01]  /*2430*/  S2UR UR19, SR_CgaCtaId ;  /* 0x00000000001379c3 */ /* 0x000ea20000008800 */
[----:B------:R-:W-:Y:S01]  /*2440*/  IMAD.MOV.U32 R4, RZ, RZ, 0x100 ;  /* 0x00000100ff047424 */ /* 0x000fe200078e00ff */
[----:B------:R-:W-:Y:S01]  /*2450*/  R2UR UR24, R2 ;  /* 0x00000000021872ca */ /* 0x000fe200000e0000 */
[----:B------:R-:W-:Y:S01]  /*2460*/  IMAD.MOV.U32 R2, RZ, RZ, 0x60 ;  /* 0x00000060ff027424 */ /* 0x000fe200078e00ff */
[----:B------:R-:W-:Y:S01]  /*2470*/  ULOP3.LUT UR4, UR4, 0x3fc0, URZ, 0xc0, !UPT ;  /* 0x00003fc004047892 */ /* 0x000fe2000f8ec0ff */
[----:B------:R-:W-:Y:S01]  /*2480*/  IMAD.MOV.U32 R3, RZ, RZ, 0x68 ;  /* 0x00000068ff037424 */ /* 0x000fe200078e00ff */
[----:B------:R-:W-:Y:S01]  /*2490*/  R2UR UR30, R5 ;  /* 0x00000000051e72ca */ /* 0x000fe200000e0000 */
[----:B------:R-:W-:Y:S01]  /*24a0*/  UMOV UR42, 0x0 ;  /* 0x00000000002a7882 */ /* 0x000fe20000000000 */
[----:B------:R-:W-:Y:S01]  /*24b0*/  R2UR UR23, R2 ;  /* 0x00000000021772ca */ /* 0x000fe200000e0000 */
[----:B------:R-:W-:Y:S01]  /*24c0*/  IMAD.MOV.U32 R2, RZ, RZ, 0x100 ;  /* 0x00000100ff027424 */ /* 0x000fe200078e00ff */
[----:B------:R-:W-:Y:S01]  /*24d0*/  ULOP3.LUT UR4, UR4, 0x4000000, URZ, 0xfc, !UPT ;  /* 0x0400000004047892 */ /* 0x000fe2000f8efcff */
[C---:B------:R-:W-:Y:S01]  /*24e0*/  R2UR UR31, R4.reuse ;  /* 0x00000000041f72ca */ /* 0x040fe200000e0000 */
[----:B------:R-:W-:Y:S01]  /*24f0*/  UMOV UR43, 0x8210010 ;  /* 0x08210010002b7882 */ /* 0x000fe20000000000 */
[----:B------:R-:W-:Y:S01]  /*2500*/  R2UR UR27, R4 ;  /* 0x00000000041b72ca */ /* 0x000fe200000e0000 */
        /* <DEDUP_REMOVED lines=10> */
[C---:B------:R-:W-:Y:S01]  /*25b0*/  R2UR UR22, R2.reuse ;  /* 0x00000000021672ca */ /* 0x040fe200000e0000 */
[----:B--2---:R-:W-:Y:S01]  /*25c0*/  ULEA UR16, UR19, UR16, 0x18 ;  /* 0x0000001013107291 */ /* 0x004fe2000f8ec0ff */
[----:B----4-:R-:W-:Y:S01]  /*25d0*/  R2UR UR20, R3 ;  /* 0x00000000031472ca */ /* 0x010fe200000e0000 */
[----:B------:R-:W-:Y:S01]  /*25e0*/  UIADD3 UR14, UPT, UPT, UR4, 0x80, URZ ;  /* 0x00000080040e7890 */ /* 0x000fe2000fffe0ff */
[----:B------:R-:W-:Y:S01]  /*25f0*/  R2UR UR21, R2 ;  /* 0x00000000021572ca */ /* 0x000fe200000e0000 */
[----:B------:R-:W-:-:S02]  /*2600*/  UIADD3 UR12, UPT, UPT, UR4, 0x100, URZ ;  /* 0x00000100040c7890 */ /* 0x000fc4000fffe0ff */
[----:B------:R-:W-:Y:S02]  /*2610*/  UIADD3 UR10, UPT, UPT, UR4, 0x180, URZ ;  /* 0x00000180040a7890 */ /* 0x000fe4000fffe0ff */
[----:B------:R-:W-:Y:S02]  /*2620*/  UIADD3 UR8, UPT, UPT, UR4, 0x200, URZ ;  /* 0x0000020004087890 */ /* 0x000fe4000fffe0ff */
[----:B------:R-:W-:Y:S01]  /*2630*/  UIADD3 UR6, UPT, UPT, UR4, 0x280, URZ ;  /* 0x0000028004067890 */ /* 0x000fe2000fffe0ff */
[----:B------:R-:W-:Y:S01]  /*2640*/  UMOV UR5, 0x40004040 ;  /* 0x4000404000057882 */ /* 0x000fe20000000000 */
[----:B------:R-:W-:Y:S01]  /*2650*/  UMOV UR15, 0x40004040 ;  /* 0x40004040000f7882 */ /* 0x000fe20000000000 */
[----:B------:R-:W-:Y:S01]  /*2660*/  UMOV UR13, 0x40004040 ;  /* 0x40004040000d7882 */ /* 0x000fe20000000000 */
[----:B------:R-:W-:Y:S01]  /*2670*/  UMOV UR11, 0x40004040 ;  /* 0x40004040000b7882 */ /* 0x000fe20000000000 */
[----:B------:R-:W-:Y:S01]  /*2680*/  UMOV UR9, 0x40004040 ;  /* 0x4000404000097882 */ /* 0x000fe20000000000 */
[----:B------:R-:W-:Y:S01]  /*2690*/  UMOV UR7, 0x40004040 ;  /* 0x4000404000077882 */ /* 0x000fe20000000000 */
[----:B---3--:R-:W-:Y:S05]  /*26a0*/  @!P0 BRA `(.L_x_21) ;  /* 0x000000a800a48947 */ /* 0x008fea0003800000 */
.L_x_75:
[----:B------:R-:W-:Y:S01]  /*26b0*/  UTCHMMA tmem[UR30], gdesc[UR4], tmem[UR31], tmem[UR42], idesc[UR43], UP0 ;  /* 0x00ff2a041e0079ea */ /* 0x000fe2000800001f */
[----:B------:R3:W-:Y:S01]  /*26c0*/  UTCHMMA tmem[UR28], gdesc[UR14], tmem[UR29], tmem[UR40], idesc[UR41], UPT ;  /* 0x00ff280e1c0079ea */ /* 0x0007e2000b80001d */
[----:B------:R4:W-:Y:S01]  /*26d0*/  UTCHMMA tmem[UR26], gdesc[UR12], tmem[UR27], tmem[UR38], idesc[UR39], UPT ;  /* 0x00ff260c1a0079ea */ /* 0x0009e2000b80001b */
[----:B------:R5:W-:Y:S01]  /*26e0*/  UTCHMMA tmem[UR25], gdesc[UR10], tmem[UR24], tmem[UR36], idesc[UR37], UPT ;  /* 0x00ff240a190079ea */ /* 0x000be2000b800018 */
[----:B------:R2:W-:Y:S01]  /*26f0*/  UTCHMMA tmem[UR23], gdesc[UR8], tmem[UR22], tmem[UR34], idesc[UR35], UPT ;  /* 0x00ff2208170079ea */ /* 0x0005e2000b800016 */
[----:B------:R1:W-:Y:S01]  /*2700*/  UTCHMMA tmem[UR20], gdesc[UR6], tmem[UR21], tmem[UR32], idesc[UR33], UPT ;  /* 0x00ff2006140079ea */ /* 0x0003e2000b800015 */
[----:B------:R-:W1:Y:S01]  /*2710*/  SYNCS.PHASECHK.TRANS64.TRYWAIT P0, [UR16+0x70], R6 ;  /* 0x00007006ff0075a7 */ /* 0x000e620008001110 */
[----:B------:R-:W-:Y:S02]  /*2720*/  IMAD.MOV.U32 R2, RZ, RZ, 0x70 ;  /* 0x00000070ff027424 */ /* 0x000fe400078e00ff */
[----:B------:R-:W-:Y:S02]  /*2730*/  IMAD.MOV.U32 R4, RZ, RZ, 0x100 ;  /* 0x00000100ff047424 */ /* 0x000fe400078e00ff */
[----:B--2---:R-:W-:Y:S01]  /*2740*/  IMAD.MOV.U32 R3, RZ, RZ, 0x78 ;  /* 0x00000078ff037424 */ /* 0x004fe200078e00ff */
[----:B------:R-:W-:Y:S01]  /*2750*/  R2UR UR18, R2 ;  /* 0x00000000021272ca */ /* 0x000fe200000e0000 */
[----:B------:R-:W-:Y:S01]  /*2760*/  IMAD.MOV.U32 R2, RZ, RZ, 0x100 ;  /* 0x00000100ff027424 */ /* 0x000fe200078e00ff */
[----:B---3--:R-:W-:-:S02]  /*2770*/  R2UR UR14, R4 ;  /* 0x00000000040e72ca */ /* 0x008fc400000e0000 */
[----:B----4-:R-:W-:Y:S01]  /*2780*/  R2UR UR12, R3 ;  /* 0x00000000030c72ca */ /* 0x010fe200000e0000 */
[----:B-----5:R-:W-:Y:S01]  /*2790*/  UIADD3 UR10, UPT, UPT, UR17, 0x38, URZ ;  /* 0x00000038110a7890 */ /* 0x020fe2000fffe0ff */
[----:B------:R-:W-:Y:S01]  /*27a0*/  R2UR UR9, R2 ;  /* 0x00000000020972ca */ /* 0x000fe200000e0000 */
[----:B-1----:R-:W-:Y:S02]  /*27b0*/  UIADD3 UR6, UPT, UPT, UR4, 0x300, URZ ;  /* 0x0000030004067890 */ /* 0x002fe4000fffe0ff */
[----:B------:R-:W-:Y:S02]  /*27c0*/  UIADD3 UR8, UPT, UPT, UR16, 0x80, URZ ;  /* 0x0000008010087890 */ /* 0x000fe4000fffe0ff */
[----:B------:R-:W-:Y:S01]  /*27d0*/  UIADD3 UR4, UPT, UPT, UR4, 0x380, URZ ;  /* 0x0000038004047890 */ /* 0x000fe2000fffe0ff */
[----:B------:R-:W-:Y:S11]  /*27e0*/  @!P0 BRA `(.L_x_22) ;  /* 0x000000a800708947 */ /* 0x000ff60003800000 */
.L_x_77:
[----:B------:R-:W-:Y:S01]  /*27f0*/  UMOV UR20, 0x0 ;  /* 0x0000000000147882 */ /* 0x000fe20000000000 */
[----:B------:R-:W-:Y:S01]  /*2800*/  UMOV UR21, 0x8210010 ;  /* 0x0821001000157882 */ /* 0x000fe20000000000 */
[----:B------:R-:W-:Y:S01]  /*2810*/  UMOV UR7, 0x40004040 ;  /* 0x4000404000077882 */ /* 0x000fe20000000000 */
[----:B------:R-:W-:Y:S01]  /*2820*/  UMOV UR16, 0x0 ;  /* 0x0000000000107882 */ /* 0x000fe20000000000 */
[----:B------:R-:W-:Y:S01]  /*2830*/  UMOV UR17, 0x8210010 ;  /* 0x0821001000117882 */ /* 0x000fe20000000000 */
[----:B------:R-:W-:Y:S01]  /*2840*/  UMOV UR5, 0x40004040 ;  /* 0x4000404000057882 */ /* 0x000fe20000000000 */
[----:B------:R2:W-:Y:S01]  /*2850*/  UTCHMMA tmem[UR18], gdesc[UR6], tmem[UR14], tmem[UR20], idesc[UR21], UPT ;  /* 0x00ff1406120079ea */ /* 0x0005e2000b80000e */
[----:B------:R2:W-:Y:S01]  /*2860*/  UTCHMMA tmem[UR12], gdesc[UR4], tmem[UR9], tmem[UR16], idesc[UR17], UPT ;  /* 0x00ff10040c0079ea */ /* 0x0005e2000b800009 */
[----:B------:R2:W-:Y:S01]  /*2870*/  UTCBAR [UR8], URZ ;  /* 0x000000ff080073e9 */ /* 0x0005e200080000ff */
[----:B------:R2:W-:Y:S01]  /*2880*/  UTCBAR [UR10], URZ ;  /* 0x000000ff0a0073e9 */ /* 0x0005e200080000ff */
[----:B------:R-:W-:Y:S01]  /*2890*/  NOP ;  /* 0x0000000000007918 */ /* 0x000fe20000000000 */
.L_x_11:
[----:B------:R-:W-:Y:S01]  /*28a0*/  ELECT P0, URZ, PT ;  /* 0x0000000000ff782f */ /* 0x000fe20003800000 */
[----:B-1----:R-:W-:Y:S01]  /*28b0*/  IMAD.MOV.U32 R2, RZ, RZ, 0x1 ;  /* 0x00000001ff027424 */ /* 0x002fe200078e00ff */
[----:B--2---:R-:W-:Y:S01]  /*28c0*/  UMOV UR4, 0x40 ;  /* 0x0000004000047882 */ /* 0x004fe20000000000 */
[----:B------:R-:W-:Y:S01]  /*28d0*/  LOP3.LUT R5, R16, 0xffff, RZ, 0xc0, !PT ;  /* 0x0000ffff10057812 */ /* 0x000fe200078ec0ff */
[----:B------:R-:W-:Y:S01]  /*28e0*/  ULEA UR4, UR19, UR4, 0x18 ;  /* 0x0000000413047291 */ /* 0x000fe2000f8ec0ff */
[----:B------:R-:W-:Y:S01]  /*28f0*/  IMAD.MOV.U32 R4, RZ, RZ, 0xffff ;  /* 0x0000ffffff047424 */ /* 0x000fe200078e00ff */
[----:B------:R-:W-:Y:S01]  /*2900*/  UVIRTCOUNT.DEALLOC.SMPOOL 0x80 ;  /* 0x000000800000784c */ /* 0x000fe20000000000 */
[----:B------:R-:W-:Y:S01]  /*2910*/  SHF.R.U32.HI R5, RZ, 0x5, R5 ;  /* 0x00000005ff057819 */ /* 0x000fe20000011605 */
[----:B------:R-:W-:-:S04]  /*2920*/  IMAD.MOV.U32 R3, RZ, RZ, 0x1 ;  /* 0x00000001ff037424 */ /* 0x000fc800078e00ff */
[----:B------:R-:W-:Y:S01]  /*2930*/  VIADD R6, R5, 0x10 ;  /* 0x0000001005067836 */ /* 0x000fe20000000000 */
[----:B------:R-:W-:Y:S02]  /*2940*/  @P0 PRMT R7, R2, 0x7610, R7 ;  /* 0x0000761002070816 */ /* 0x000fe40000000007 */
[----:B------:R-:W-:Y:S02]  /*2950*/  SHF.L.U32 R5, R4, R5, RZ ;  /* 0x0000000504057219 */ /* 0x000fe400000006ff */
[----:B------:R-:W-:Y:S01]  /*2960*/  SHF.L.U32 R6, R3, R6, RZ ;  /* 0x0000000603067219 */ /* 0x000fe200000006ff */
[----:B------:R-:W-:Y:S03]  /*2970*/  @P0 STS.U8 [UR4], R7 ;  /* 0x00000007ff000988 */ /* 0x000fe60008000004 */
[----:B------:R-:W-:Y:S01]  /*2980*/  LOP3.LUT R5, R6, R5, RZ, 0xfc, !PT ;  /* 0x0000000506057212 */ /* 0x000fe200078efcff */
[----:B------:R-:W-:Y:S03]  /*2990*/  BAR.SYNC.DEFER_BLOCKING 0x2, 0x120 ;  /* 0x0084800000007b1d */ /* 0x000fe60000010000 */
[----:B------:R-:W-:-:S03]  /*29a0*/  LOP3.LUT R4, R5, 0xffff, RZ, 0xc0, !PT ;  /* 0x0000ffff05047812 */ /* 0x000fc600078ec0ff */
[----:B------:R-:W-:Y:S01]  /*29b0*/  NOP ;  /* 0x0000000000007918 */ /* 0x000fe20000000000 */
[----:B------:R-:W-:Y:S02]  /*29c0*/  UMOV UR4, 0x50 ;  /* 0x0000005000047882 */ /* 0x000fe40000000000 */
[----:B------:R-:W-:-:S09]  /*29d0*/  ULEA UR6, UR19, UR4, 0x18 ;  /* 0x0000000413067291 */ /* 0x000fd2000f8ec0ff */
[----:B------:R-:W1:Y:S02]  /*29e0*/  LDS R2, [UR6] ;  /* 0x00000006ff027984 */ /* 0x000e640008000800 */
[----:B-1----:R-:W-:-:S04]  /*29f0*/  LOP3.LUT R3, R5, 0xffff, R2, 0x80, !PT ;  /* 0x0000ffff05037812 */ /* 0x002fc800078e8002 */
[----:B------:R-:W-:-:S13]  /*2a00*/  ISETP.NE.AND P0, PT, R3, R4, PT ;  /* 0x000000040300720c */ /* 0x000fda0003f05270 */
[----:B------:R-:W-:Y:S05]  /*2a10*/  @P0 BRA `(.L_x_23) ;  /* 0x0000000000500947 */ /* 0x000fea0003800000 */
[----:B------:R-:W-:Y:S02]  /*2a20*/  SHF.R.U32.HI R2, RZ, 0x10, R2 ;  /* 0x00000010ff027819 */ /* 0x000fe40000011602 */
[----:B------:R-:W-:-:S04]  /*2a30*/  SHF.R.U32.HI R3, RZ, 0x10, R5 ;  /* 0x00000010ff037819 */ /* 0x000fc80000011605 */
[----:B------:R-:W-:-:S04]  /*2a40*/  LOP3.LUT R2, R2, R3, RZ, 0xc0, !PT ;  /* 0x0000000302027212 */ /* 0x000fc800078ec0ff */
[----:B------:R-:W-:-:S13]  /*2a50*/  ISETP.NE.AND P0, PT, R2, R3, PT ;  /* 0x000000030200720c */ /* 0x000fda0003f05270 */
[----:B------:R-:W-:Y:S05]  /*2a60*/  @P0 BRA `(.L_x_24) ;  /* 0x0000000000300947 */ /* 0x000fea0003800000 */
[----:B------:R-:W-:Y:S01]  /*2a70*/  R2UR UR4, R5 ;  /* 0x00000000050472ca */ /* 0x000fe200000e0000 */
[----:B------:R-:W1:-:S12]  /*2a80*/  S2R R3, SR_LANEID ;  /* 0x0000000000037919 */ /* 0x000e580000000000 */
[----:B------:R-:W-:-:S03]  /*2a90*/  ULOP3.LUT UR5, URZ, UR4, URZ, 0x33, !UPT ;  /* 0x00000004ff057292 */ /* 0x000fc6000f8e33ff */
[----:B------:R-:W-:Y:S02]  /*2aa0*/  VOTEU.ANY UR4, UPT, PT ;  /* 0x0000000000047886 */ /* 0x000fe400038e0100 */
[----:B------:R-:W-:Y:S01]  /*2ab0*/  UFLO.U32 UR4, UR4 ;  /* 0x00000004000472bd */ /* 0x000fe200080e0000 */
[----:B------:R-:W-:-:S04]  /*2ac0*/  IMAD.U32 R2, RZ, RZ, UR5 ;  /* 0x00000005ff027e24 */ /* 0x000fc8000f8e00ff */
[----:B------:R-:W2:Y:S02]  /*2ad0*/  REDUX UR7, R2 ;  /* 0x00000000020773c4 */ /* 0x000ea40000000000 */
[----:B------:R3:W-:Y:S01]  /*2ae0*/  UTCATOMSWS.AND URZ, UR5 ;  /* 0x0000000500ff79e3 */ /* 0x0007e20008000000 */
[----:B-1----:R-:W-:Y:S01]  /*2af0*/  ISETP.EQ.U32.AND P0, PT, R3, UR4, PT ;  /* 0x0000000403007c0c */ /* 0x002fe2000bf02070 */
[----:B--2---:R-:W-:-:S12]  /*2b00*/  IMAD.U32 R3, RZ, RZ, UR7 ;  /* 0x00000007ff037e24 */ /* 0x004fd8000f8e00ff */
[----:B------:R3:W-:Y:S01]  /*2b10*/  @P0 ATOMS.AND RZ, [UR6], R3 ;  /* 0x00000003ffff098c */ /* 0x0007e2000a800006 */
[----:B------:R-:W-:Y:S05]  /*2b20*/  BRA `(.L_x_25) ;  /* 0x0000000000147947 */ /* 0x000fea0003800000 */
.L_x_24:
[----:B------:R-:W-:Y:S02]  /*2b30*/  MOV R2, 0x2b50 ;  /* 0x00002b5000027802 */ /* 0x000fe40000000f00 */
[----:B------:R-:W-:Y:S05]  /*2b40*/  CALL.REL.NOINC `($__internal_0_$__cuda_sm10x_tcgen05_guardrail_trap_col_being_dealloced_not_returned_by_alloc) ;  /* 0x000000ac00b87944 */ /* 0x000fea0003c00000 */
[----:B------:R-:W-:Y:S05]  /*2b50*/  BRA `(.L_x_25) ;  /* 0x0000000000087947 */ /* 0x000fea0003800000 */
.L_x_23:
[----:B------:R-:W-:Y:S02]  /*2b60*/  MOV R2, 0x2b80 ;  /* 0x00002b8000027802 */ /* 0x000fe40000000f00 */
[----:B------:R-:W-:Y:S05]  /*2b70*/  CALL.REL.NOINC `($__internal_2_$__cuda_sm10x_tcgen05_guardrail_trap_unallocated_columns_being_dealloced) ;  /* 0x000000ac00c47944 */ /* 0x000fea0003c00000 */
.L_x_25:
[----:B------:R-:W-:Y:S01]  /*2b80*/  NOP ;  /* 0x0000000000007918 */ /* 0x000fe20000000000 */
[----:B------:R-:W-:Y:S05]  /*2b90*/  BRA `(.L_x_5) ;  /* 0x0000001000607947 */ /* 0x000fea0003800000 */
.L_x_4:
[----:B------:R-:W-:-:S09]  /*2ba0*/  UISETP.NE.AND UP0, UPT, UR47, 0xe, UPT ;  /* 0x0000000e2f00788c */ /* 0x000fd2000bf05270 */
[----:B------:R-:W-:Y:S05]  /*2bb0*/  BRA.U !UP0, `(.L_x_26) ;  /* 0x0000000108147547 */ /* 0x000fea000b800000 */
[----:B------:R-:W-:-:S09]  /*2bc0*/  UISETP.NE.AND UP0, UPT, UR47, 0xf, UPT ;  /* 0x0000000f2f00788c */ /* 0x000fd2000bf05270 */
[----:B------:R-:W-:Y:S05]  /*2bd0*/  BRA.U UP0, `(.L_x_5) ;  /* 0x0000001100507547 */ /* 0x000fea000b800000 */
[----:B------:R-:W-:-:S08]  /*2be0*/  NOP ;  /* 0x0000000000007918 */ /* 0x000fd00000000000 */
[----:B------:R-:W1:-:S00]  /*2bf0*/  USETMAXREG.DEALLOC.CTAPOOL 0x38 ;  /* 0x00000038000079c8 */ /* 0x000e4000080e0500 */
[----:B-1----:R-:W-:Y:S05]  /*2c00*/  BRA `(.L_x_3) ;  /* 0x0000008400b87947 */ /* 0x002fea0003800000 */
.L_x_26:
[----:B------:R-:W-:-:S08]  /*2c10*/  NOP ;  /* 0x0000000000007918 */ /* 0x000fd00000000000 */
[----:B------:R-:W1:-:S00]  /*2c20*/  USETMAXREG.DEALLOC.CTAPOOL 0x38 ;  /* 0x00000038000079c8 */ /* 0x000e4000080e0500 */
[----:B------:R-:W2:Y:S01]  /*2c30*/  S2UR UR11, SR_CTAID.X ;  /* 0x00000000000b79c3 */ /* 0x000ea20000002500 */
[----:B------:R-:W2:Y:S01]  /*2c40*/  LDCU UR4, c[0x0][0x640] ;  /* 0x0000c800ff0477ac */ /* 0x000ea20008000800 */
[----:B-1----:R-:W-:Y:S01]  /*2c50*/  HFMA2 R5, -RZ, RZ, 0, 5.9604644775390625e-08 ;  /* 0x00000001ff057431 */ /* 0x002fe200000001ff */
[----:B------:R-:W-:Y:S01]  /*2c60*/  MOV R4, 0x1 ;  /* 0x0000000100047802 */ /* 0x000fe20000000f00 */
[----:B------:R-:W1:Y:S01]  /*2c70*/  LDCU.U8 UR8, c[0x0][0x644] ;  /* 0x0000c880ff0877ac */ /* 0x000e620008000000 */
[----:B------:R-:W3:Y:S01]  /*2c80*/  LDCU.U8 UR7, c[0x0][0x645] ;  /* 0x0000c8a0ff0777ac */ /* 0x000ee20008000000 */
[----:B------:R-:W4:Y:S01]  /*2c90*/  LDCU UR6, c[0x0][0x654] ;  /* 0x0000ca80ff0677ac */ /* 0x000f220008000800 */
[----:B------:R-:W5:Y:S01]  /*2ca0*/  LDCU.U8 UR14, c[0x0][0x638] ;  /* 0x0000c700ff0e77ac */ /* 0x000f620008000000 */
[----:B------:R-:W5:Y:S01]  /*2cb0*/  LDCU.U8 UR15, c[0x0][0x650] ;  /* 0x0000ca00ff0f77ac */ /* 0x000f620008000000 */
[----:B--2---:R-:W-:Y:S01]  /*2cc0*/  UIMAD.WIDE.U32 UR4, UR11, UR4, URZ ;  /* 0x000000040b0472a5 */ /* 0x004fe2000f8e00ff */
[----:B------:R-:W2:Y:S03]  /*2cd0*/  LDCU.U8 UR12, c[0x0][0x639] ;  /* 0x0000c720ff0c77ac */ /* 0x000ea60008000000 */
[----:B------:R-:W-:Y:S01]  /*2ce0*/  UIADD3 UR4, UPT, UPT, -UR5, UR11, URZ ;  /* 0x0000000b05047290 */ /* 0x000fe2000fffe1ff */
[----:B------:R-:W2:Y:S03]  /*2cf0*/  LDCU.U8 UR13, c[0x0][0x651] ;  /* 0x0000ca20ff0d77ac */ /* 0x000ea60008000000 */
[----:B-1----:R-:W-:Y:S01]  /*2d00*/  USHF.R.U32.HI UR4, URZ, UR8, UR4 ;  /* 0x00000008ff047299 */ /* 0x002fe20008011604 */
[----:B------:R-:W1:Y:S03]  /*2d10*/  LDCU.64 UR8, c[0x0][0x630] ;  /* 0x0000c600ff0877ac */ /* 0x000e660008000a00 */
[----:B------:R-:W-:Y:S01]  /*2d20*/  UIADD3 UR4, UPT, UPT, UR5, UR4, URZ ;  /* 0x0000000405047290 */ /* 0x000fe2000fffe0ff */
[----:B------:R-:W1:Y:S03]  /*2d30*/  LDCU.U8 UR16, c[0x0][0x62c] ;  /* 0x0000c580ff1077ac */ /* 0x000e660008000000 */
[----:B---3--:R-:W-:Y:S01]  /*2d40*/  USHF.R.U32.HI UR10, URZ, UR7, UR4 ;  /* 0x00000007ff0a7299 */ /* 0x008fe20008011604 */
[----:B------:R-:W3:Y:S03]  /*2d50*/  LDCU UR7, c[0x0][0x63c] ;  /* 0x0000c780ff0777ac */ /* 0x000ee60008000800 */
[----:B----4-:R-:W-:-:S02]  /*2d60*/  UISETP.GE.AND UP0, UPT, UR10, UR6, UPT ;  /* 0x000000060a00728c */ /* 0x010fc4000bf06270 */
[----:B------:R-:W-:Y:S02]  /*2d70*/  UIADD3 UR4, UPT, UPT, -UR10, URZ, URZ ;  /* 0x000000ff0a047290 */ /* 0x000fe4000fffe1ff */
[----:B-----5:R-:W-:Y:S01]  /*2d80*/  USEL UR6, UR14, UR15, !UP0 ;  /* 0x0000000f0e067287 */ /* 0x020fe2000c000000 */
[----:B------:R-:W4:Y:S03]  /*2d90*/  LDCU.U8 UR14, c[0x0][0x62d] ;  /* 0x0000c5a0ff0e77ac */ /* 0x000f260008000000 */
[----:B------:R-:W-:-:S03]  /*2da0*/  ULOP3.LUT UR6, UR6, 0xff, URZ, 0xc0, !UPT ;  /* 0x000000ff06067892 */ /* 0x000fc6000f8ec0ff */
[----:B-1----:R-:W1:Y:S01]  /*2db0*/  @UP0 LDCU UR9, c[0x0][0x64c] ;  /* 0x0000c980ff0907ac */ /* 0x002e620008000800 */
[----:B---3--:R-:W-:Y:S01]  /*2dc0*/  UIMAD UR7, UR4, UR7, UR11 ;  /* 0x00000007040772a4 */ /* 0x008fe2000f8e020b */
[----:B------:R-:W3:Y:S03]  /*2dd0*/  @UP0 LDCU UR8, c[0x0][0x648] ;  /* 0x0000c900ff0807ac */ /* 0x000ee60008000800 */
[----:B-1----:R-:W-:Y:S02]  /*2de0*/  UIMAD.WIDE.U32 UR4, UR7, UR9, URZ ;  /* 0x00000009070472a5 */ /* 0x002fe4000f8e00ff */
[----:B--2---:R-:W-:Y:S02]  /*2df0*/  USEL UR9, UR12, UR13, !UP0 ;  /* 0x0000000d0c097287 */ /* 0x004fe4000c000000 */
[----:B------:R-:W-:Y:S01]  /*2e00*/  UIADD3 UR4, UPT, UPT, UR7, -UR5, URZ ;  /* 0x8000000507047290 */ /* 0x000fe2000fffe0ff */
[----:B------:R-:W1:Y:S03]  /*2e10*/  LDCU.64 UR12, c[0x0][0x620] ;  /* 0x0000c400ff0c77ac */ /* 0x000e660008000a00 */
[----:B------:R-:W-:-:S02]  /*2e20*/  USHF.R.U32.HI UR4, URZ, UR6, UR4 ;  /* 0x00000006ff047299 */ /* 0x000fc40008011604 */
[----:B------:R-:W-:Y:S02]  /*2e30*/  ULOP3.LUT UR6, UR9, 0xff, URZ, 0xc0, !UPT ;  /* 0x000000ff09067892 */ /* 0x000fe4000f8ec0ff */
[----:B------:R-:W-:Y:S01]  /*2e40*/  UIADD3 UR4, UPT, UPT, UR5, UR4, URZ ;  /* 0x0000000405047290 */ /* 0x000fe2000fffe0ff */
[----:B------:R-:W2:Y:S03]  /*2e50*/  LDCU UR5, c[0x0][0x628] ;  /* 0x0000c500ff0577ac */ /* 0x000ea60008000800 */
[----:B------:R-:W-:-:S04]  /*2e60*/  USHF.R.U32.HI UR15, URZ, UR6, UR4 ;  /* 0x00000006ff0f7299 */ /* 0x000fc80008011604 */
[----:B------:R-:W-:-:S04]  /*2e70*/  UIADD3 UR4, UPT, UPT, -UR15, URZ, URZ ;  /* 0x000000ff0f047290 */ /* 0x000fc8000fffe1ff */
[----:B---3--:R-:W-:-:S04]  /*2e80*/  UIMAD UR4, UR8, UR4, UR7 ;  /* 0x00000004080472a4 */ /* 0x008fc8000f8e0207 */
[----:B-1----:R-:W-:-:S04]  /*2e90*/  UIMAD UR6, UR10, UR12, UR4 ;  /* 0x0000000c0a0672a4 */ /* 0x002fc8000f8e0204 */
[----:B--2---:R-:W-:-:S07]  /*2ea0*/  UIMAD.WIDE.U32 UR4, UR6, UR5, URZ ;  /* 0x00000005060472a5 */ /* 0x004fce000f8e00ff */
[----:B------:R-:W-:Y:S02]  /*2eb0*/  UMOV UR4, UR5 ;  /* 0x0000000500047c82 */ /* 0x000fe40008000000 */
[----:B------:R-:W-:Y:S02]  /*2ec0*/  UIADD3 UR45, UPT, UPT, UR6, -UR4, URZ ;  /* 0x80000004062d7290 */ /* 0x000fe4000fffe0ff */
[----:B------:R-:W1:Y:S02]  /*2ed0*/  LDCU UR5, c[0x0][0x60c] ;  /* 0x0000c180ff0577ac */ /* 0x000e640008000800 */
[----:B------:R-:W-:-:S04]  /*2ee0*/  USHF.R.U32.HI UR45, URZ, UR16, UR45 ;  /* 0x00000010ff2d7299 */ /* 0x000fc8000801162d */
[----:B------:R-:W-:-:S03]  /*2ef0*/  UIADD3 UR45, UPT, UPT, UR4, UR45, URZ ;  /* 0x0000002d042d7290 */ /* 0x000fc6000fffe0ff */
[----:B------:R-:W-:Y:S01]  /*2f00*/  UMOV UR4, URZ ;  /* 0x000000ff00047c82 */ /* 0x000fe20008000000 */
[----:B----4-:R-:W-:-:S04]  /*2f10*/  USHF.R.U32.HI UR45, URZ, UR14, UR45 ;  /* 0x0000000eff2d7299 */ /* 0x010fc8000801162d */
[----:B------:R-:W-:Y:S02]  /*2f20*/  UIADD3 UR44, UPT, UPT, -UR45, URZ, URZ ;  /* 0x000000ff2d2c7290 */ /* 0x000fe4000fffe1ff */
[----:B-1----:R-:W-:Y:S02]  /*2f30*/  UISETP.GE.AND UP0, UPT, UR11, UR5, UPT ;  /* 0x000000050b00728c */ /* 0x002fe4000bf06270 */
[----:B------:R-:W-:-:S07]  /*2f40*/  UIMAD UR44, UR44, UR13, UR6 ;  /* 0x0000000d2c2c72a4 */ /* 0x000fce000f8e0206 */
[----:B------:R-:W-:Y:S05]  /*2f50*/  BRA.U UP0, `(.L_x_27) ;  /* 0x0000000900f07547 */ /* 0x000fea000b800000 */
[----:B------:R-:W1:Y:S01]  /*2f60*/  S2UR UR9, SR_CgaCtaId ;  /* 0x00000000000979c3 */ /* 0x000e620000008800 */
[----:B------:R-:W-:Y:S01]  /*2f70*/  UMOV UR4, 0x400 ;  /* 0x0000040000047882 */ /* 0x000fe20000000000 */
[----:B------:R-:W-:Y:S01]  /*2f80*/  MOV R3, 0x80000000 ;  /* 0x8000000000037802 */ /* 0x000fe20000000f00 */
[----:B------:R-:W2:Y:S01]  /*2f90*/  LDCU UR30, c[0x0][0x614] ;  /* 0x0000c280ff1e77ac */ /* 0x000ea20008000800 */
[----:B------:R-:W3:Y:S01]  /*2fa0*/  LDCU UR10, c[0x0][0x38c] ;  /* 0x00007180ff0a77ac */ /* 0x000ee20008000800 */
[----:B------:R-:W4:Y:S01]  /*2fb0*/  LDCU.64 UR16, c[0x0][0x348] ;  /* 0x00006900ff1077ac */ /* 0x000f220008000a00 */
[----:B------:R-:W-:Y:S01]  /*2fc0*/  UMOV UR18, 0x0 ;  /* 0x0000000000127882 */ /* 0x000fe20000000000 */
[----:B------:R-:W-:Y:S01]  /*2fd0*/  UMOV UR19, 0x1 ;  /* 0x0000000100137882 */ /* 0x000fe20000000000 */
[----:B------:R-:W5:Y:S01]  /*2fe0*/  LDCU.64 UR24, c[0x0][0x348] ;  /* 0x00006900ff1877ac */ /* 0x000f620008000a00 */
[----:B--2---:R-:W-:Y:S01]  /*2ff0*/  UIADD3 UR5, UPT, UPT, -UR15, UR30, URZ ;  /* 0x0000001e0f057290 */ /* 0x004fe2000fffe1ff */
[----:B------:R-:W-:Y:S01]  /*3000*/  UMOV UR20, UR44 ;  /* 0x0000002c00147c82 */ /* 0x000fe20008000000 */
[----:B-1----:R-:W-:Y:S01]  /*3010*/  ULEA UR9, UR9, UR4, 0x18 ;  /* 0x0000000409097291 */ /* 0x002fe2000f8ec0ff */
[----:B------:R-:W1:Y:S01]  /*3020*/  LDCU UR4, c[0x0][0x380] ;  /* 0x00007000ff0477ac */ /* 0x000e620008000800 */
[----:B---3--:R-:W-:-:S02]  /*3030*/  UIADD3 UR7, UPT, UPT, -UR10, URZ, URZ ;  /* 0x000000ff0a077290 */ /* 0x008fc4000fffe1ff */
[----:B------:R-:W-:-:S05]  /*3040*/  UIADD3 UR11, UPT, UPT, UR10, -0x1, URZ ;  /* 0xffffffff0a0b7890 */ /* 0x000fca000fffe0ff */
[----:B------:R-:W2:Y:S01]  /*3050*/  SYNCS.PHASECHK.TRANS64.TRYWAIT P0, [UR9+0x38], R3 ;  /* 0x00003803ff0075a7 */ /* 0x000ea20008001109 */
[----:B------:R-:W-:Y:S02]  /*3060*/  USHF.R.S32.HI UR7, URZ, 0x1f, UR7 ;  /* 0x0000001fff077899 */ /* 0x000fe40008011407 */
[----:B------:R-:W-:Y:S02]  /*3070*/  USHF.R.S32.HI UR6, URZ, 0x1f, UR11 ;  /* 0x0000001fff067899 */ /* 0x000fe4000801140b */
[----:B------:R-:W-:Y:S02]  /*3080*/  UISETP.GT.AND UP2, UPT, UR10, URZ, UPT ;  /* 0x000000ff0a00728c */ /* 0x000fe4000bf44270 */
[----:B----4-:R-:W-:Y:S02]  /*3090*/  UIADD3 UR23, UP1, UPT, UR16, 0x100, URZ ;  /* 0x0000010010177890 */ /* 0x010fe4000ff3e0ff */
[----:B-1----:R-:W-:Y:S02]  /*30a0*/  UIADD3 UR4, UPT, UPT, UR10, -UR4, URZ ;  /* 0x800000040a047290 */ /* 0x002fe4000fffe0ff */
[----:B------:R-:W-:-:S02]  /*30b0*/  ULEA.HI UR10, UR7, -UR10, URZ, 0x7 ;  /* 0x8000000a070a7291 */ /* 0x000fc4000f8f38ff */
[----:B------:R-:W-:Y:S02]  /*30c0*/  ULEA UR4, UR5, UR4, 0x7 ;  /* 0x0000000405047291 */ /* 0x000fe4000f8e38ff */
[----:B------:R-:W-:Y:S02]  /*30d0*/  ULEA.HI UR7, UR6, UR11, URZ, 0x7 ;  /* 0x0000000b06077291 */ /* 0x000fe4000f8f38ff */
[----:B------:R-:W-:Y:S02]  /*30e0*/  UIADD3 UR8, UPT, UPT, -UR4, URZ, URZ ;  /* 0x000000ff04087290 */ /* 0x000fe4000fffe1ff */
[----:B------:R-:W-:Y:S02]  /*30f0*/  UIADD3 UR5, UPT, UPT, UR4, -0x1, URZ ;  /* 0xffffffff04057890 */ /* 0x000fe4000fffe0ff */
[----:B------:R-:W-:Y:S02]  /*3100*/  USHF.R.S32.HI UR6, URZ, 0x1f, UR8 ;  /* 0x0000001fff067899 */ /* 0x000fe40008011408 */
[----:B------:R-:W-:-:S02]  /*3110*/  USHF.R.S32.HI UR8, URZ, 0x1f, UR5 ;  /* 0x0000001fff087899 */ /* 0x000fc40008011405 */
[----:B------:R-:W-:Y:S02]  /*3120*/  ULEA.HI UR6, UR6, -UR4, URZ, 0x7 ;  /* 0x8000000406067291 */ /* 0x000fe4000f8f38ff */
[----:B------:R-:W-:Y:S02]  /*3130*/  @UP2 UIMAD.WIDE UR12, UR7, 0x2000000, UR18 ;  /* 0x02000000070c28a5 */ /* 0x000fe4000f8e0212 */
[----:B------:R-:W-:Y:S02]  /*3140*/  USHF.R.S32.HI UR10, URZ, 0x7, UR10 ;  /* 0x00000007ff0a7899 */ /* 0x000fe4000801140a */
[----:B------:R-:W-:Y:S02]  /*3150*/  ULEA.HI UR8, UR8, UR5, URZ, 0x7 ;  /* 0x0000000508087291 */ /* 0x000fe4000f8f38ff */
[----:B------:R-:W-:Y:S02]  /*3160*/  USHF.R.S32.HI UR7, URZ, 0x7, UR6 ;  /* 0x00000007ff077899 */ /* 0x000fe40008011406 */
[----:B------:R-:W-:-:S02]  /*3170*/  UIADD3 UR5, UPT, UPT, -UR10, URZ, URZ ;  /* 0x000000ff0a057290 */ /* 0x000fc4000fffe1ff */
[----:B------:R-:W-:Y:S02]  /*3180*/  ULEA.HI.SX32 UR6, UR8, 0x1, 0x19 ;  /* 0x0000000108067891 */ /* 0x000fe4000f8fcaff */
[----:B------:R-:W-:Y:S02]  /*3190*/  UIADD3 UR7, UPT, UPT, -UR7, URZ, URZ ;  /* 0x000000ff07077290 */ /* 0x000fe4000fffe1ff */
[----:B------:R-:W-:Y:S01]  /*31a0*/  UISETP.GT.AND UP3, UPT, UR4, URZ, UPT ;  /* 0x000000ff0400728c */ /* 0x000fe2000bf64270 */
[----:B------:R-:W-:Y:S01]  /*31b0*/  UMOV UR18, URZ ;  /* 0x000000ff00127c82 */ /* 0x000fe20008000000 */
[----:B--2--5:R-:W-:Y:S09]  /*31c0*/  @!P0 BRA `(.L_x_28) ;  /* 0x000000a000148947 */ /* 0x024ff20003800000 */
.L_x_79:
[----:B------:R-:W-:Y:S01]  /*31d0*/  @!UP3 UMOV UR6, UR7 ;  /* 0x000000070006bc82 */ /* 0x000fe20008000000 */
[----:B------:R-:W-:Y:S01]  /*31e0*/  @UP2 UMOV UR5, UR13 ;  /* 0x0000000d00052c82 */ /* 0x000fe20008000000 */
[----:B------:R-:W-:Y:S01]  /*31f0*/  ELECT P0, URZ, PT ;  /* 0x0000000000ff782f */ /* 0x000fe20003800000 */
[----:B------:R-:W-:Y:S02]  /*3200*/  UISETP.LT.AND UP2, UPT, UR6, UR5, UPT ;  /* 0x000000050600728c */ /* 0x000fe4000bf41270 */
[----:B------:R-:W-:Y:S02]  /*3210*/  UIADD3 UR10, UP0, UPT, UR24, 0x100, URZ ;  /* 0x00000100180a7890 */ /* 0x000fe4000ff1e0ff */
[----:B------:R-:W-:Y:S02]  /*3220*/  USEL UR22, UR6, UR5, UP2 ;  /* 0x0000000506167287 */ /* 0x000fe40009000000 */
[----:B------:R-:W-:Y:S02]  /*3230*/  UIADD3.X UR7, UPT, UPT, URZ, UR17, URZ, UP1, !UPT ;  /* 0x00000011ff077290 */ /* 0x000fe40008ffe4ff */
[----:B------:R-:W-:-:S02]  /*3240*/  USHF.L.U32 UR14, UR22, 0x7, URZ ;  /* 0x00000007160e7899 */ /* 0x000fc400080006ff */
[----:B------:R-:W-:Y:S02]  /*3250*/  UIADD3.X UR11, UPT, UPT, URZ, UR25, URZ, UP0, !UPT ;  /* 0x00000019ff0b7290 */ /* 0x000fe400087fe4ff */
[----:B-1----:R-:W-:Y:S01]  /*3260*/  @P0 MOV R2, 0x8000 ;  /* 0x0000800000020802 */ /* 0x002fe20000000f00 */
[----:B------:R-:W-:Y:S02]  /*3270*/  UIADD3 UR16, UPT, UPT, UR9, 0x10800, URZ ;  /* 0x0001080009107890 */ /* 0x000fe4000fffe0ff */
[----:B------:R-:W-:Y:S01]  /*3280*/  UIADD3 UR17, UPT, UPT, UR9, 0x10, URZ ;  /* 0x0000001009117890 */ /* 0x000fe2000fffe0ff */
[----:B------:R1:W-:Y:S01]  /*3290*/  @P0 SYNCS.ARRIVE.TRANS64 RZ, [UR9+0x10], R2 ;  /* 0x00001002ffff09a7 */ /* 0x0003e20008000009 */
[----:B------:R-:W-:Y:S02]  /*32a0*/  UIADD3 UR19, UPT, UPT, UR14, -0x80, URZ ;  /* 0xffffff800e137890 */ /* 0x000fe4000fffe0ff */
[----:B------:R-:W-:Y:S02]  /*32b0*/  UIADD3 UR24, UPT, UPT, UR9, 0x14800, URZ ;  /* 0x0001480009187890 */ /* 0x000fe4000fffe0ff */
[----:B------:R-:W-:Y:S01]  /*32c0*/  UIADD3 UR25, UPT, UPT, UR9, 0x10, URZ ;  /* 0x0000001009197890 */ /* 0x000fe2000fffe0ff */
[----:B------:R-:W-:Y:S01]  /*32d0*/  UMOV UR21, UR45 ;  /* 0x0000002d00157c82 */ /* 0x000fe20008000000 */
[----:B------:R-:W-:Y:S01]  /*32e0*/  UMOV UR6, UR23 ;  /* 0x0000001700067c82 */ /* 0x000fe20008000000 */
[----:B------:R-:W-:Y:S01]  /*32f0*/  UMOV UR26, 0x40 ;  /* 0x00000040001a7882 */ /* 0x000fe20000000000 */
[----:B------:R-:W-:Y:S01]  /*3300*/  UMOV UR28, UR44 ;  /* 0x0000002c001c7c82 */ /* 0x000fe20008000000 */
[----:B------:R-:W-:Y:S01]  /*3310*/  UMOV UR29, UR45 ;  /* 0x0000002d001d7c82 */ /* 0x000fe20008000000 */
[----:B------:R-:W-:Y:S01]  /*3320*/  UMOV UR27, UR19 ;  /* 0x00000013001b7c82 */ /* 0x000fe20008000000 */
[----:B------:R2:W-:Y:S01]  /*3330*/  UTMALDG.4D [UR16], [UR6], desc[URZ] ;  /* 0x0000ff10060075b4 */ /* 0x0005e20008019000 */
[----:B------:R-:W3:Y:S01]  /*3340*/  LDCU.64 UR4, c[0x0][0x348] ;  /* 0x00006900ff0477ac */ /* 0x000ee20008000a00 */
[----:B------:R1:W-:Y:S01]  /*3350*/  UTMALDG.4D [UR24], [UR10], desc[URZ] ;  /* 0x0000ff180a0075b4 */ /* 0x0003e20008019000 */
[----:B------:R-:W4:Y:S01]  /*3360*/  SYNCS.PHASECHK.TRANS64.TRYWAIT P0, [UR9+0x8], R3 ;  /* 0x00000803ff0075a7 */ /* 0x000f220008001109 */
[----:B--2---:R-:W2:Y:S02]  /*3370*/  LDCU.64 UR16, c[0x0][0x348] ;  /* 0x00006900ff1077ac */ /* 0x004ea40008000a00 */
[----:B-1234-:R-:W-:Y:S05]  /*3380*/  @!P0 BRA `(.L_x_29) ;  /* 0x0000009c00c48947 */ /* 0x01efea0003800000 */
.L_x_81:
[----:B------:R-:W-:Y:S01]  /*3390*/  ELECT P0, URZ, PT ;  /* 0x0000000000ff782f */ /* 0x000fe20003800000 */
[----:B------:R-:W-:Y:S02]  /*33a0*/  ULOP3.LUT UR11, URZ, UR15, URZ, 0x33, !UPT ;  /* 0x0000000fff0b7292 */ /* 0x000fe4000f8e33ff */
[----:B------:R-:W-:Y:S02]  /*33b0*/  UIADD3 UR6, UP1, UPT, UR4, 0x80, URZ ;  /* 0x0000008004067890 */ /* 0x000fe4000ff3e0ff */
[----:B------:R-:W-:Y:S02]  /*33c0*/  UIADD3 UR11, UPT, UPT, UR11, UR30, URZ ;  /* 0x0000001e0b0b7290 */ /* 0x000fe4000fffe0ff */
[----:B------:R-:W-:Y:S02]  /*33d0*/  UIADD3 UR4, UP0, UPT, UR16, 0x80, URZ ;  /* 0x0000008010047890 */ /* 0x000fe4000ff1e0ff */
[----:B------:R-:W-:Y:S02]  /*33e0*/  UIADD3.X UR7, UPT, UPT, URZ, UR5, URZ, UP1, !UPT ;  /* 0x00000005ff077290 */ /* 0x000fe40008ffe4ff */
[----:B------:R-:W-:-:S02]  /*33f0*/  USHF.L.U32 UR11, UR11, 0x7, URZ ;  /* 0x000000070b0b7899 */ /* 0x000fc400080006ff */
[----:B-1----:R-:W-:Y:S01]  /*3400*/  @P0 MOV R2, 0x8000 ;  /* 0x0000800000020802 */ /* 0x002fe20000000f00 */
[----:B------:R-:W-:Y:S02]  /*3410*/  UIADD3 UR8, UPT, UPT, UR9, 0x8800, URZ ;  /* 0x0000880009087890 */ /* 0x000fe4000fffe0ff */
[----:B------:R-:W-:Y:S01]  /*3420*/  UIADD3.X UR5, UPT, UPT, URZ, UR17, URZ, UP0, !UPT ;  /* 0x00000011ff057290 */ /* 0x000fe200087fe4ff */
[----:B------:R1:W-:Y:S01]  /*3430*/  @P0 SYNCS.ARRIVE.TRANS64 RZ, [UR9], R2 ;  /* 0x00000002ffff09a7 */ /* 0x0003e20008000009 */
[----:B------:R-:W-:Y:S01]  /*3440*/  UIADD3 UR24, UPT, UPT, UR9, 0xc800, URZ ;  /* 0x0000c80009187890 */ /* 0x000fe2000fffe0ff */
[----:B------:R-:W-:Y:S01]  /*3450*/  UMOV UR10, URZ ;  /* 0x000000ff000a7c82 */ /* 0x000fe20008000000 */
[----:B------:R-:W-:Y:S01]  /*3460*/  UMOV UR12, UR44 ;  /* 0x0000002c000c7c82 */ /* 0x000fe20008000000 */
[----:B------:R-:W-:Y:S01]  /*3470*/  UMOV UR13, UR45 ;  /* 0x0000002d000d7c82 */ /* 0x000fe20008000000 */
[----:B------:R-:W-:Y:S01]  /*3480*/  UMOV UR26, 0x40 ;  /* 0x00000040001a7882 */ /* 0x000fe20000000000 */
[----:B------:R-:W-:Y:S01]  /*3490*/  UMOV UR28, UR44 ;  /* 0x0000002c001c7c82 */ /* 0x000fe20008000000 */
[----:B------:R-:W-:Y:S01]  /*34a0*/  UMOV UR29, UR45 ;  /* 0x0000002d001d7c82 */ /* 0x000fe20008000000 */
[----:B------:R-:W-:Y:S01]  /*34b0*/  UMOV UR25, UR9 ;  /* 0x0000000900197c82 */ /* 0x000fe20008000000 */
[----:B------:R-:W-:Y:S01]  /*34c0*/  UMOV UR27, UR11 ;  /* 0x0000000b001b7c82 */ /* 0x000fe20008000000 */
[----:B------:R2:W-:Y:S01]  /*34d0*/  UTMALDG.4D [UR8], [UR6], desc[URZ] ;  /* 0x0000ff08060075b4 */ /* 0x0005e20008019000 */
[----:B------:R3:W-:Y:S01]  /*34e0*/  UTMALDG.4D [UR24], [UR4], desc[URZ] ;  /* 0x0000ff18040075b4 */ /* 0x0007e20008019000 */
[----:B------:R-:W4:Y:S01]  /*34f0*/  SYNCS.PHASECHK.TRANS64.TRYWAIT P0, [UR9+0x40], R3 ;  /* 0x00004003ff0075a7 */ /* 0x000f220008001109 */
[----:B--2---:R-:W2:Y:S01]  /*3500*/  LDCU.64 UR6, c[0x0][0x348] ;  /* 0x00006900ff0677ac */ /* 0x004ea20008000a00 */
[----:B---3--:R-:W3:Y:S02]  /*3510*/  LDCU.64 UR4, c[0x0][0x348] ;  /* 0x00006900ff0477ac */ /* 0x008ee40008000a00 */
[----:B-1234-:R-:W-:Y:S05]  /*3520*/  @!P0 BRA `(.L_x_30) ;  /* 0x0000009c007c8947 */ /* 0x01efea0003800000 */
.L_x_83:
[----:B------:R-:W-:Y:S01]  /*3530*/  ELECT P0, URZ, PT ;  /* 0x0000000000ff782f */ /* 0x000fe20003800000 */
[----:B------:R-:W-:Y:S01]  /*3540*/  HFMA2 R4, -RZ, RZ, 0, 5.9604644775390625e-08 ;  /* 0x00000001ff047431 */ /* 0x000fe200000001ff */
[----:B------:R-:W-:Y:S01]  /*3550*/  UIADD3 UR4, UP1, UPT, UR4, 0x180, URZ ;  /* 0x0000018004047890 */ /* 0x000fe2000ff3e0ff */
[----:B-1----:R-:W-:Y:S01]  /*3560*/  IMAD.MOV.U32 R5, RZ, RZ, RZ ;  /* 0x000000ffff057224 */ /* 0x002fe200078e00ff */
[----:B------:R-:W-:Y:S02]  /*3570*/  UIADD3 UR6, UP0, UPT, UR6, 0x180, URZ ;  /* 0x0000018006067890 */ /* 0x000fe4000ff1e0ff */
[----:B------:R-:W-:Y:S02]  /*3580*/  UIADD3.X UR5, UPT, UPT, URZ, UR5, URZ, UP1, !UPT ;  /* 0x00000005ff057290 */ /* 0x000fe40008ffe4ff */
[----:B------:R-:W-:Y:S02]  /*3590*/  UIADD3 UR24, UPT, UPT, UR9, 0x18800, URZ ;  /* 0x0001880009187890 */ /* 0x000fe4000fffe0ff */
[----:B------:R-:W-:-:S02]  /*35a0*/  UIADD3 UR25, UPT, UPT, UR9, 0x18, URZ ;  /* 0x0000001809197890 */ /* 0x000fc4000fffe0ff */
[----:B------:R-:W-:Y:S01]  /*35b0*/  UIADD3.X UR7, UPT, UPT, URZ, UR7, URZ, UP0, !UPT ;  /* 0x00000007ff077290 */ /* 0x000fe200087fe4ff */
[----:B------:R-:W-:Y:S01]  /*35c0*/  @P0 IMAD.MOV.U32 R2, RZ, RZ, 0x8000 ;  /* 0x00008000ff020424 */ /* 0x000fe200078e00ff */
[----:B------:R-:W-:Y:S02]  /*35d0*/  UIADD3 UR16, UPT, UPT, UR9, 0x1c800, URZ ;  /* 0x0001c80009107890 */ /* 0x000fe4000fffe0ff */
[----:B------:R-:W-:Y:S01]  /*35e0*/  UIADD3 UR17, UPT, UPT, UR9, 0x18, URZ ;  /* 0x0000001809117890 */ /* 0x000fe2000fffe0ff */
[----:B------:R1:W-:Y:S01]  /*35f0*/  @P0 SYNCS.ARRIVE.TRANS64 RZ, [UR9+0x18], R2 ;  /* 0x00001802ffff09a7 */ /* 0x0003e20008000009 */
[----:B------:R-:W-:Y:S01]  /*3600*/  UMOV UR26, URZ ;  /* 0x000000ff001a7c82 */ /* 0x000fe20008000000 */
[----:B------:R-:W-:Y:S01]  /*3610*/  UMOV UR28, UR44 ;  /* 0x0000002c001c7c82 */ /* 0x000fe20008000000 */
[----:B------:R-:W-:Y:S01]  /*3620*/  UMOV UR29, UR45 ;  /* 0x0000002d001d7c82 */ /* 0x000fe20008000000 */
[----:B------:R-:W-:Y:S01]  /*3630*/  UMOV UR27, UR19 ;  /* 0x00000013001b7c82 */ /* 0x000fe20008000000 */
[----:B------:R-:W-:Y:S01]  /*3640*/  UMOV UR18, 0x40 ;  /* 0x0000004000127882 */ /* 0x000fe20000000000 */
[----:B------:R-:W-:Y:S01]  /*3650*/  UMOV UR20, UR44 ;  /* 0x0000002c00147c82 */ /* 0x000fe20008000000 */
[----:B------:R-:W-:Y:S01]  /*3660*/  UMOV UR21, UR45 ;  /* 0x0000002d00157c82 */ /* 0x000fe20008000000 */
[----:B------:R2:W-:Y:S01]  /*3670*/  UTMALDG.4D [UR24], [UR4], desc[URZ] ;  /* 0x0000ff18040075b4 */ /* 0x0005e20008019000 */
[----:B------:R-:W-:Y:S01]  /*3680*/  UISETP.GE.AND UP0, UPT, UR22, 0x2, UPT ;  /* 0x000000021600788c */ /* 0x000fe2000bf06270 */
[----:B------:R1:W-:Y:S01]  /*3690*/  UTMALDG.4D [UR16], [UR6], desc[URZ] ;  /* 0x0000ff10060075b4 */ /* 0x0003e20008019000 */
[----:B--2---:R-:W-:-:S07]  /*36a0*/  UMOV UR4, 0x2 ;  /* 0x0000000200047882 */ /* 0x004fce0000000000 */
[----:B------:R-:W-:Y:S05]  /*36b0*/  BRA.U !UP0, `(.L_x_27) ;  /* 0x0000000508187547 */ /* 0x000fea000b800000 */
[----:B-1----:R-:W1:Y:S01]  /*36c0*/  LDCU.64 UR6, c[0x0][0x348] ;  /* 0x00006900ff0677ac */ /* 0x002e620008000a00 */
[----:B------:R-:W-:Y:S02]  /*36d0*/  MOV R4, 0x1 ;  /* 0x0000000100047802 */ /* 0x000fe40000000f00 */
[----:B------:R-:W-:Y:S01]  /*36e0*/  MOV R3, 0x8000 ;  /* 0x0000800000037802 */ /* 0x000fe20000000f00 */
[----:B------:R-:W-:Y:S01]  /*36f0*/  UIADD3 UR8, UPT, UPT, -UR22, URZ, URZ ;  /* 0x000000ff16087290 */ /* 0x000fe2000fffe1ff */
[----:B------:R-:W-:Y:S01]  /*3700*/  UMOV UR4, 0x2 ;  /* 0x0000000200047882 */ /* 0x000fe20000000000 */
[----:B------:R-:W-:Y:S01]  /*3710*/  UMOV UR42, URZ ;  /* 0x000000ff002a7c82 */ /* 0x000fe20008000000 */
[----:B------:R-:W-:Y:S01]  /*3720*/  UMOV UR34, 0x40 ;  /* 0x0000004000227882 */ /* 0x000fe20000000000 */
[----:B------:R-:W-:Y:S01]  /*3730*/  UMOV UR26, URZ ;  /* 0x000000ff001a7c82 */ /* 0x000fe20008000000 */
[----:B------:R-:W-:Y:S01]  /*3740*/  UMOV UR18, 0x40 ;  /* 0x0000004000127882 */ /* 0x000fe20000000000 */
[----:B-1----:R-:W-:-:S02]  /*3750*/  UIADD3 UR30, UP3, UPT, UR6, 0x100, URZ ;  /* 0x00000100061e7890 */ /* 0x002fc4000ff7e0ff */
[----:B------:R-:W-:Y:S02]  /*3760*/  UIADD3 UR22, UP2, UPT, UR6, 0x100, URZ ;  /* 0x0000010006167890 */ /* 0x000fe4000ff5e0ff */
[----:B------:R-:W-:Y:S02]  /*3770*/  UIADD3 UR12, UP1, UPT, UR6, 0x180, URZ ;  /* 0x00000180060c7890 */ /* 0x000fe4000ff3e0ff */
[----:B------:R-:W-:Y:S02]  /*3780*/  UIADD3 UR10, UP0, UPT, UR6, 0x180, URZ ;  /* 0x00000180060a7890 */ /* 0x000fe4000ff1e0ff */
[----:B------:R-:W-:Y:S02]  /*3790*/  UIADD3.X UR31, UPT, UPT, URZ, UR7, URZ, UP3, !UPT ;  /* 0x00000007ff1f7290 */ /* 0x000fe40009ffe4ff */
[----:B------:R-:W-:Y:S02]  /*37a0*/  UIADD3.X UR23, UPT, UPT, URZ, UR7, URZ, UP2, !UPT ;  /* 0x00000007ff177290 */ /* 0x000fe400097fe4ff */
[----:B------:R-:W-:-:S02]  /*37b0*/  UIADD3.X UR13, UPT, UPT, URZ, UR7, URZ, UP1, !UPT ;  /* 0x00000007ff0d7290 */ /* 0x000fc40008ffe4ff */
[----:B------:R-:W-:-:S12]  /*37c0*/  UIADD3.X UR11, UPT, UPT, URZ, UR7, URZ, UP0, !UPT ;  /* 0x00000007ff0b7290 */ /* 0x000fd800087fe4ff */
.L_x_33:
[----:B------:R-:W-:Y:S01]  /*37d0*/  ULEA UR5, UR4, UR9, 0x3 ;  /* 0x0000000904057291 */ /* 0x000fe2000f8e18ff */
[----:B------:R-:W-:Y:S01]  /*37e0*/  SHF.L.U32 R6, R4, 0x1f, RZ ;  /* 0x0000001f04067819 */ /* 0x000fe200000006ff */
[----:B------:R-:W-:-:S07]  /*37f0*/  ULEA UR40, UR4, UR9, 0xf ;  /* 0x0000000904287291 */ /* 0x000fce000f8e78ff */
[----:B-1----:R-:W1:Y:S02]  /*3800*/  SYNCS.PHASECHK.TRANS64.TRYWAIT P0, [UR5+0x38], R6 ;  /* 0x00003806ff0075a7 */ /* 0x002e640008001105 */
[----:B-1----:R-:W-:Y:S05]  /*3810*/  @!P0 BRA `(.L_x_31) ;  /* 0x0000009800e08947 */ /* 0x002fea0003800000 */
.L_x_85:
[----:B------:R-:W-:Y:S01]  /*3820*/  UIADD3 UR6, UPT, UPT, UR4, 0x1, URZ ;  /* 0x0000000104067890 */ /* 0x000fe2000fffe0ff */
[----:B------:R-:W-:-:S03]  /*3830*/  ELECT P0, URZ, PT ;  /* 0x0000000000ff782f */ /* 0x000fc60003800000 */
[----:B------:R-:W-:Y:S02]  /*3840*/  UISETP.NE.AND UP0, UPT, UR6, 0x5, UPT ;  /* 0x000000050600788c */ /* 0x000fe4000bf05270 */
[----:B------:R-:W-:Y:S02]  /*3850*/  ULEA UR32, UR4, UR9, 0xf ;  /* 0x0000000904207291 */ /* 0x000fe4000f8e78ff */
[----:B------:R-:W-:Y:S02]  /*3860*/  USEL UR7, URZ, 0x1, UP0 ;  /* 0x00000001ff077887 */ /* 0x000fe40008000000 */
[----:B------:R-:W-:Y:S02]  /*3870*/  USEL UR6, UR6, URZ, UP0 ;  /* 0x000000ff06067287 */ /* 0x000fe40008000000 */
[----:B------:R-:W-:Y:S02]  /*3880*/  UIADD3 UR43, UPT, UPT, UR14, -0x100, URZ ;  /* 0xffffff000e2b7890 */ /* 0x000fe4000fffe0ff */
[----:B------:R-:W-:Y:S01]  /*3890*/  UIADD3 UR40, UPT, UPT, UR40, 0x10800, URZ ;  /* 0x0001080028287890 */ /* 0x000fe2000fffe0ff */
[----:B------:R-:W-:Y:S01]  /*38a0*/  LOP3.LUT R4, R4, UR7, RZ, 0x3c, !PT ;  /* 0x0000000704047c12 */ /* 0x000fe2000f8e3cff */
[----:B------:R-:W-:Y:S01]  /*38b0*/  UIADD3 UR41, UPT, UPT, UR5, 0x10, URZ ;  /* 0x0000001005297890 */ /* 0x000fe2000fffe0ff */
[----:B-1----:R-:W-:Y:S01]  /*38c0*/  @P0 IMAD.MOV.U32 R2, RZ, RZ, 0x8000 ;  /* 0x00008000ff020424 */ /* 0x002fe200078e00ff */
[----:B------:R-:W-:-:S02]  /*38d0*/  UIADD3 UR32, UPT, UPT, UR32, 0x14800, URZ ;  /* 0x0001480020207890 */ /* 0x000fc4000fffe0ff */
[----:B------:R-:W-:Y:S01]  /*38e0*/  UIADD3 UR33, UPT, UPT, UR5, 0x10, URZ ;  /* 0x0000001005217890 */ /* 0x000fe2000fffe0ff */
[----:B------:R-:W-:Y:S01]  /*38f0*/  IMAD.U32 R6, R4, -0x80000000, RZ ;  /* 0x8000000004067824 */ /* 0x000fe200078e00ff */
[----:B------:R-:W-:Y:S01]  /*3900*/  ULEA UR4, UR6, UR9, 0x3 ;  /* 0x0000000906047291 */ /* 0x000fe2000f8e18ff */
[----:B------:R1:W-:Y:S01]  /*3910*/  @P0 SYNCS.ARRIVE.TRANS64 RZ, [UR5+0x10], R2 ;  /* 0x00001002ffff09a7 */ /* 0x0003e20008000005 */
[----:B------:R-:W-:Y:S01]  /*3920*/  UMOV UR36, UR44 ;  /* 0x0000002c00247c82 */ /* 0x000fe20008000000 */
[----:B------:R-:W-:Y:S01]  /*3930*/  UMOV UR37, UR45 ;  /* 0x0000002d00257c82 */ /* 0x000fe20008000000 */
[----:B------:R-:W-:Y:S01]  /*3940*/  UMOV UR35, UR43 ;  /* 0x0000002b00237c82 */ /* 0x000fe20008000000 */
[----:B------:R1:W-:Y:S02]  /*3950*/  UTMALDG.4D [UR40], [UR30], desc[URZ] ;  /* 0x0000ff281e0075b4 */ /* 0x0003e40008019000 */
[----:B------:R1:W-:Y:S02]  /*3960*/  UTMALDG.4D [UR32], [UR22], desc[URZ] ;  /* 0x0000ff20160075b4 */ /* 0x0003e40008019000 */
[----:B------:R-:W2:Y:S02]  /*3970*/  SYNCS.PHASECHK.TRANS64.TRYWAIT P0, [UR4+0x38], R6 ;  /* 0x00003806ff0075a7 */ /* 0x000ea40008001104 */
[----:B-12---:R-:W-:Y:S05]  /*3980*/  @!P0 BRA `(.L_x_32) ;  /* 0x0000009800a08947 */ /* 0x006fea0003800000 */
.L_x_87:
[----:B------:R-:W-:Y:S01]  /*3990*/  ELECT P0, URZ, PT ;  /* 0x0000000000ff782f */ /* 0x000fe20003800000 */
[----:B------:R-:W-:Y:S02]  /*39a0*/  ULEA UR24, UR6, UR9, 0xf ;  /* 0x0000000906187291 */ /* 0x000fe4000f8e78ff */
[----:B------:R-:W-:Y:S02]  /*39b0*/  ULEA UR16, UR6, UR9, 0xf ;  /* 0x0000000906107291 */ /* 0x000fe4000f8e78ff */
[----:B------:R-:W-:Y:S02]  /*39c0*/  UIADD3 UR25, UPT, UPT, UR4, 0x10, URZ ;  /* 0x0000001004197890 */ /* 0x000fe4000fffe0ff */
[----:B------:R-:W-:Y:S02]  /*39d0*/  UIADD3 UR24, UPT, UPT, UR24, 0x10800, URZ ;  /* 0x0001080018187890 */ /* 0x000fe4000fffe0ff */
[----:B------:R-:W-:Y:S02]  /*39e0*/  UIADD3 UR17, UPT, UPT, UR4, 0x10, URZ ;  /* 0x0000001004117890 */ /* 0x000fe4000fffe0ff */
[----:B------:R-:W-:-:S02]  /*39f0*/  UIADD3 UR16, UPT, UPT, UR16, 0x14800, URZ ;  /* 0x0001480010107890 */ /* 0x000fc4000fffe0ff */
[----:B------:R2:W-:Y:S01]  /*3a00*/  @P0 SYNCS.ARRIVE.TRANS64 RZ, [UR4+0x10], R3 ;  /* 0x00001003ffff09a7 */ /* 0x0005e20008000004 */
[----:B------:R-:W-:Y:S01]  /*3a10*/  UMOV UR27, UR43 ;  /* 0x0000002b001b7c82 */ /* 0x000fe20008000000 */
[----:B------:R-:W-:Y:S01]  /*3a20*/  UMOV UR28, UR44 ;  /* 0x0000002c001c7c82 */ /* 0x000fe20008000000 */
[----:B------:R-:W-:Y:S01]  /*3a30*/  UMOV UR29, UR45 ;  /* 0x0000002d001d7c82 */ /* 0x000fe20008000000 */
[----:B------:R-:W-:Y:S01]  /*3a40*/  UMOV UR19, UR43 ;  /* 0x0000002b00137c82 */ /* 0x000fe20008000000 */
[----:B------:R-:W-:Y:S01]  /*3a50*/  UMOV UR20, UR44 ;  /* 0x0000002c00147c82 */ /* 0x000fe20008000000 */
[----:B------:R-:W-:Y:S01]  /*3a60*/  UMOV UR21, UR45 ;  /* 0x0000002d00157c82 */ /* 0x000fe20008000000 */
[----:B------:R2:W-:Y:S01]  /*3a70*/  UTMALDG.4D [UR24], [UR12], desc[URZ] ;  /* 0x0000ff180c0075b4 */ /* 0x0005e20008019000 */
[----:B------:R-:W-:Y:S02]  /*3a80*/  UIADD3 UR4, UPT, UPT, UR6, 0x1, URZ ;  /* 0x0000000106047890 */ /* 0x000fe4000fffe0ff */
[----:B------:R-:W-:-:S02]  /*3a90*/  UIADD3 UR8, UPT, UPT, UR8, 0x1, URZ ;  /* 0x0000000108087890 */ /* 0x000fc4000fffe0ff */
[----:B------:R-:W-:Y:S02]  /*3aa0*/  UISETP.NE.AND UP0, UPT, UR4, 0x5, UPT ;  /* 0x000000050400788c */ /* 0x000fe4000bf05270 */
[----:B------:R-:W-:Y:S01]  /*3ab0*/  UIADD3 UR14, UPT, UPT, UR14, -0x80, URZ ;  /* 0xffffff800e0e7890 */ /* 0x000fe2000fffe0ff */
[----:B------:R2:W-:Y:S01]  /*3ac0*/  UTMALDG.4D [UR16], [UR10], desc[URZ] ;  /* 0x0000ff100a0075b4 */ /* 0x0005e20008019000 */
[----:B------:R-:W-:Y:S02]  /*3ad0*/  USEL UR4, UR4, URZ, UP0 ;  /* 0x000000ff04047287 */ /* 0x000fe40008000000 */
[----:B------:R-:W-:Y:S02]  /*3ae0*/  USEL UR5, URZ, 0x1, UP0 ;  /* 0x00000001ff057887 */ /* 0x000fe40008000000 */
[----:B------:R-:W-:-:S04]  /*3af0*/  UISETP.NE.AND UP0, UPT, UR8, -0x1, UPT ;  /* 0xffffffff0800788c */ /* 0x000fc8000bf05270 */
[----:B------:R-:W-:-:S05]  /*3b00*/  LOP3.LUT R4, R4, UR5, RZ, 0x3c, !PT ;  /* 0x0000000504047c12 */ /* 0x000fca000f8e3cff */
[----:B--2---:R-:W-:Y:S05]  /*3b10*/  BRA.U UP0, `(.L_x_33) ;  /* 0xfffffffd002c7547 */ /* 0x004fea000b83ffff */
.L_x_27:
[----:B------:R-:W-:Y:S01]  /*3b20*/  UISETP.NE.AND UP0, UPT, UR4, 0x4, UPT ;  /* 0x000000040400788c */ /* 0x000fe2000bf05270 */
[----:B-1----:R-:W1:Y:S01]  /*3b30*/  S2UR UR6, SR_CgaCtaId ;  /* 0x00000000000679c3 */ /* 0x002e620000008800 */
[----:B------:R-:W-:-:S04]  /*3b40*/  UIADD3 UR5, UPT, UPT, UR4, 0x2, URZ ;  /* 0x0000000204057890 */ /* 0x000fc8000fffe0ff */
[----:B------:R-:W-:-:S04]  /*3b50*/  USEL UR5, UR5, 0x1, UP0 ;  /* 0x0000000105057887 */ /* 0x000fc80008000000 */
[----:B------:R-:W-:Y:S02]  /*3b60*/  UISETP.NE.AND UP1, UPT, UR5, 0x5, UPT ;  /* 0x000000050500788c */ /* 0x000fe4000bf25270 */
[----:B------:R-:W-:-:S04]  /*3b70*/  UIADD3 UR5, UPT, UPT, UR5, 0x1, URZ ;  /* 0x0000000105057890 */ /* 0x000fc8000fffe0ff */
[----:B------:R-:W-:Y:S02]  /*3b80*/  USEL UR5, UR5, 0x1, UP1 ;  /* 0x0000000105057887 */ /* 0x000fe40008800000 */
[----:B------:R-:W-:Y:S02]  /*3b90*/  UISETP.EQ.XOR UP1, UPT, UR4, 0x4, !UP1 ;  /* 0x000000040400788c */ /* 0x000fe4000cf22a70 */
[----:B------:R-:W-:Y:S02]  /*3ba0*/  UISETP.NE.AND UP0, UPT, UR5, 0x5, UPT ;  /* 0x000000050500788c */ /* 0x000fe4000bf05270 */
[----:B------:R-:W-:Y:S02]  /*3bb0*/  UIADD3 UR4, UPT, UPT, UR5, 0x1, URZ ;  /* 0x0000000105047890 */ /* 0x000fe4000fffe0ff */
[----:B------:R-:W-:Y:S02]  /*3bc0*/  UISETP.EQ.XOR UP1, UPT, UR5, 0x5, UP1 ;  /* 0x000000050500788c */ /* 0x000fe40008f22a70 */
[----:B------:R-:W-:Y:S01]  /*3bd0*/  USEL UR4, UR4, 0x1, UP0 ;  /* 0x0000000104047887 */ /* 0x000fe20008000000 */
[----:B------:R-:W-:-:S03]  /*3be0*/  UMOV UR5, 0x400 ;  /* 0x0000040000057882 */ /* 0x000fc60000000000 */
[----:B------:R-:W-:Y:S02]  /*3bf0*/  UISETP.EQ.XOR UP1, UPT, UR4, 0x5, UP1 ;  /* 0x000000050400788c */ /* 0x000fe40008f22a70 */
[----:B------:R-:W-:Y:S02]  /*3c00*/  UISETP.NE.AND UP0, UPT, UR4, 0x5, UPT ;  /* 0x000000050400788c */ /* 0x000fe4000bf05270 */
[----:B-1----:R-:W-:Y:S02]  /*3c10*/  ULEA UR5, UR6, UR5, 0x18 ;  /* 0x0000000506057291 */ /* 0x002fe4000f8ec0ff */
[----:B------:R-:W-:Y:S02]  /*3c20*/  USEL UR6, URZ, 0x1, !UP1 ;  /* 0x00000001ff067887 */ /* 0x000fe4000c800000 */
[----:B------:R-:W-:-:S04]  /*3c30*/  USEL UR4, UR4, URZ, UP0 ;  /* 0x000000ff04047287 */ /* 0x000fc80008000000 */
[----:B------:R-:W-:Y:S01]  /*3c40*/  ULEA UR4, UR4, UR5, 0x3 ;  /* 0x0000000504047291 */ /* 0x000fe2000f8e18ff */
[----:B------:R-:W-:-:S04]  /*3c50*/  LOP3.LUT R4, R4, UR6, RZ, 0x3c, !PT ;  /* 0x0000000604047c12 */ /* 0x000fc8000f8e3cff */
[----:B------:R-:W-:-:S04]  /*3c60*/  SHF.L.U32 R6, R4, 0x1f, RZ ;  /* 0x0000001f04067819 */ /* 0x000fc800000006ff */
[----:B------:R-:W1:Y:S02]  /*3c70*/  SYNCS.PHASECHK.TRANS64.TRYWAIT P0, [UR4+0x38], R6 ;  /* 0x00003806ff0075a7 */ /* 0x000e640008001104 */
[----:B-1----:R-:W-:Y:S05]  /*3c80*/  @!P0 BRA `(.L_x_34) ;  /* 0x0000009400fc8947 */ /* 0x002fea0003800000 */
.L_x_89:
[----:B------:R-:W-:Y:S02]  /*3c90*/  ELECT P0, URZ, PT ;  /* 0x0000000000ff782f */ /* 0x000fe40003800000 */
[----:B------:R-:W-:-:S11]  /*3ca0*/  SHF.L.U32 R4, R5, 0x1f, RZ ;  /* 0x0000001f05047819 */ /* 0x000fd600000006ff */
[----:B-1----:R-:W-:-:S04]  /*3cb0*/  @P0 IMAD.MOV.U32 R2, RZ, RZ, 0x8000 ;  /* 0x00008000ff020424 */ /* 0x002fc800078e00ff */
[----:B------:R1:W-:Y:S01]  /*3cc0*/  @P0 SYNCS.ARRIVE.TRANS64 RZ, [UR4+0x10], R2 ;  /* 0x00001002ffff09a7 */ /* 0x0003e20008000004 */
[----:B------:R-:W2:Y:S02]  /*3cd0*/  SYNCS.PHASECHK.TRANS64.TRYWAIT P0, [UR5+0x8], R4 ;  /* 0x00000804ff0075a7 */ /* 0x000ea40008001105 */
[----:B-12---:R-:W-:Y:S05]  /*3ce0*/  @!P0 BRA `(.L_x_35) ;  /* 0x0000009800008947 */ /* 0x006fea0003800000 */
.L_x_91:
[----:B------:R-:W-:-:S13]  /*3cf0*/  ELECT P0, URZ, PT ;  /* 0x0000000000ff782f */ /* 0x000fda0003800000 */
[----:B-1----:R-:W-:-:S04]  /*3d00*/  @P0 MOV R2, 0x8000 ;  /* 0x0000800000020802 */ /* 0x002fc80000000f00 */
[----:B------:R2:W-:Y:S03]  /*3d10*/  @P0 SYNCS.ARRIVE.TRANS64 RZ, [UR5], R2 ;  /* 0x00000002ffff09a7 */ /* 0x0005e60008000005 */
.L_x_5:
[----:B------:R-:W-:-:S09]  /*3d20*/  UISETP.GT.AND UP0, UPT, UR47, 0x3, UPT ;  /* 0x000000032f00788c */ /* 0x000fd2000bf04270 */
[----:B------:R-:W-:Y:S05]  /*3d30*/  BRA.U UP0, `(.L_x_3) ;  /* 0x00000075006c7547 */ /* 0x000fea000b800000 */
.L_x_36:
[----:B------:R-:W-:-:S08]  /*3d40*/  NOP ;  /* 0x0000000000007918 */ /* 0x000fd00000000000 */
[----:B------:R-:W4:Y:S02]  /*3d50*/  USETMAXREG.TRY_ALLOC.CTAPOOL UP0, 0xc0 ;  /* 0x000000c0000079c8 */ /* 0x000f240008000600 */
[----:B----4-:R-:W-:Y:S05]  /*3d60*/  BRA.U !UP0, `(.L_x_36) ;  /* 0xfffffffd08f47547 */ /* 0x010fea000b83ffff */
[----:B---3--:R-:W3:Y:S01]  /*3d70*/  S2UR UR5, SR_CTAID.X ;  /* 0x00000000000579c3 */ /* 0x008ee20000002500 */
[----:B------:R-:W3:Y:S01]  /*3d80*/  LDCU UR4, c[0x0][0x60c] ;  /* 0x0000c180ff0477ac */ /* 0x000ee20008000800 */
[----:B-1----:R-:W-:Y:S01]  /*3d90*/  UMOV UR10, 0x1 ;  /* 0x00000001000a7882 */ /* 0x002fe20000000000 */
[----:B---3--:R-:W-:-:S05]  /*3da0*/  UISETP.GE.AND UP0, UPT, UR5, UR4, UPT ;  /* 0x000000040500728c */ /* 0x008fca000bf06270 */
[----:B------:R-:W-:Y:S06]  /*3db0*/  BAR.SYNC.DEFER_BLOCKING 0x2, 0x120 ;  /* 0x0084800000007b1d */ /* 0x000fec0000010000 */
[----:B------:R-:W-:Y:S05]  /*3dc0*/  BRA.U UP0, `(.L_x_37) ;  /* 0x0000007500287547 */ /* 0x000fea000b800000 */
[----:B------:R-:W1:Y:S01]  /*3dd0*/  S2UR UR4, SR_CgaCtaId ;  /* 0x00000000000479c3 */ /* 0x000e620000008800 */
[----:B------:R-:W-:Y:S01]  /*3de0*/  UMOV UR7, 0x400 ;  /* 0x0000040000077882 */ /* 0x000fe20000000000 */
[----:B--2---:R-:W-:Y:S01]  /*3df0*/  HFMA2 R2, -RZ, RZ, -0.0 , 0 ;  /* 0x80000000ff027431 */ /* 0x004fe200000001ff */
[----:B------:R-:W2:Y:S01]  /*3e00*/  LDCU.U8 UR10, c[0x0][0x644] ;  /* 0x0000c880ff0a77ac */ /* 0x000ea20008000000 */
[----:B------:R-:W3:Y:S04]  /*3e10*/  LDCU.U8 UR8, c[0x0][0x645] ;  /* 0x0000c8a0ff0877ac */ /* 0x000ee80008000000 */
[----:B------:R-:W4:Y:S01]  /*3e20*/  S2UR UR9, SR_CTAID.X ;  /* 0x00000000000979c3 */ /* 0x000f220000002500 */
[----:B------:R-:W5:Y:S01]  /*3e30*/  LDCU UR6, c[0x0][0x654] ;  /* 0x0000ca80ff0677ac */ /* 0x000f620008000800 */
[----:B------:R-:W2:Y:S01]  /*3e40*/  LDCU UR14, c[0x0][0x38c] ;  /* 0x00007180ff0e77ac */ /* 0x000ea20008000800 */
[----:B------:R-:W2:Y:S01]  /*3e50*/  LDCU UR17, c[0x0][0x380] ;  /* 0x00007000ff1177ac */ /* 0x000ea20008000800 */
[----:B-1----:R-:W-:Y:S01]  /*3e60*/  ULEA UR7, UR4, UR7, 0x18 ;  /* 0x0000000704077291 */ /* 0x002fe2000f8ec0ff */
[----:B------:R-:W4:Y:S08]  /*3e70*/  LDCU UR4, c[0x0][0x640] ;  /* 0x0000c800ff0477ac */ /* 0x000f300008000800 */
[----:B------:R-:W1:Y:S01]  /*3e80*/  SYNCS.PHASECHK.TRANS64.TRYWAIT P0, [UR7+0x98], R2 ;  /* 0x00009802ff0075a7 */ /* 0x000e620008001107 */
[----:B----4-:R-:W-:-:S04]  /*3e90*/  UIMAD.WIDE.U32 UR4, UR9, UR4, URZ ;  /* 0x00000004090472a5 */ /* 0x010fc8000f8e00ff */
[----:B------:R-:W-:-:S04]  /*3ea0*/  UIADD3 UR4, UPT, UPT, -UR5, UR9, URZ ;  /* 0x0000000905047290 */ /* 0x000fc8000fffe1ff */
[----:B--2---:R-:W-:Y:S01]  /*3eb0*/  USHF.R.U32.HI UR4, URZ, UR10, UR4 ;  /* 0x0000000aff047299 */ /* 0x004fe20008011604 */
[----:B------:R-:W2:Y:S03]  /*3ec0*/  LDCU.U8 UR10, c[0x0][0x650] ;  /* 0x0000ca00ff0a77ac */ /* 0x000ea60008000000 */
[----:B------:R-:W-:Y:S01]  /*3ed0*/  UIADD3 UR4, UPT, UPT, UR5, UR4, URZ ;  /* 0x0000000405047290 */ /* 0x000fe2000fffe0ff */
[----:B------:R-:W4:Y:S03]  /*3ee0*/  LDCU UR5, c[0x0][0x634] ;  /* 0x0000c680ff0577ac */ /* 0x000f260008000800 */
[----:B---3--:R-:W-:Y:S01]  /*3ef0*/  USHF.R.U32.HI UR4, URZ, UR8, UR4 ;  /* 0x00000008ff047299 */ /* 0x008fe20008011604 */
[----:B------:R-:W2:Y:S03]  /*3f00*/  LDCU.U8 UR8, c[0x0][0x638] ;  /* 0x0000c700ff0877ac */ /* 0x000ea60008000000 */
[----:B-----5:R-:W-:Y:S01]  /*3f10*/  UISETP.GE.AND UP0, UPT, UR4, UR6, UPT ;  /* 0x000000060400728c */ /* 0x020fe2000bf06270 */
[----:B------:R-:W3:Y:S01]  /*3f20*/  LDCU UR6, c[0x0][0x63c] ;  /* 0x0000c780ff0677ac */ /* 0x000ee20008000800 */
[----:B------:R-:W-:-:S09]  /*3f30*/  UIADD3 UR4, UPT, UPT, -UR4, URZ, URZ ;  /* 0x000000ff04047290 */ /* 0x000fd2000fffe1ff */
[----:B----4-:R-:W4:Y:S01]  /*3f40*/  @UP0 LDCU UR5, c[0x0][0x64c] ;  /* 0x0000c980ff0507ac */ /* 0x010f220008000800 */
[----:B--2---:R-:W-:Y:S02]  /*3f50*/  USEL UR8, UR8, UR10, !UP0 ;  /* 0x0000000a08087287 */ /* 0x004fe4000c000000 */
[----:B---3--:R-:W-:Y:S01]  /*3f60*/  UIMAD UR6, UR4, UR6, UR9 ;  /* 0x00000006040672a4 */ /* 0x008fe2000f8e0209 */
[----:B-1--4-:R-:W-:Y:S11]  /*3f70*/  @!P0 BRA `(.L_x_38) ;  /* 0x0000009400788947 */ /* 0x012ff60003800000 */
.L_x_93:
[----:B------:R-:W2:Y:S01]  /*3f80*/  SYNCS.PHASECHK.TRANS64.TRYWAIT P0, [UR7+0x60], RZ ;  /* 0x000060ffff0075a7 */ /* 0x000ea20008001107 */
[----:B------:R-:W3:Y:S01]  /*3f90*/  LDCU.U8 UR9, c[0x0][0x639] ;  /* 0x0000c720ff0977ac */ /* 0x000ee20008000000 */
[C---:B------:R-:W-:Y:S01]  /*3fa0*/  IMAD.U32 R3, R0.reuse, 0x10000, RZ ;  /* 0x0001000000037824 */ /* 0x040fe200078e00ff */
[----:B-1----:R-:W-:Y:S01]  /*3fb0*/  LOP3.LUT R5, R0, 0x7f, RZ, 0xc0, !PT ;  /* 0x0000007f00057812 */ /* 0x002fe200078ec0ff */
[----:B------:R-:W-:Y:S01]  /*3fc0*/  IMAD.U32 R37, RZ, RZ, UR17 ;  /* 0x00000011ff257e24 */ /* 0x000fe2000f8e00ff */
[----:B------:R-:W3:Y:S02]  /*3fd0*/  LDCU.U8 UR10, c[0x0][0x651] ;  /* 0x0000ca20ff0a77ac */ /* 0x000ee40008000000 */
[----:B------:R-:W-:Y:S01]  /*3fe0*/  LOP3.LUT R3, R3, 0x600000, RZ, 0xc0, !PT ;  /* 0x0060000003037812 */ /* 0x000fe200078ec0ff */
[----:B------:R-:W-:Y:S01]  /*3ff0*/  UIMAD.WIDE.U32 UR4, UR6, UR5, URZ ;  /* 0x00000005060472a5 */ /* 0x000fe2000f8e00ff */
[----:B------:R-:W1:Y:S01]  /*4000*/  LDCU UR15, c[0x0][0x614] ;  /* 0x0000c280ff0f77ac */ /* 0x000e620008000800 */
[----:B------:R-:W-:-:S02]  /*4010*/  ULOP3.LUT UR8, UR8, 0xff, URZ, 0xc0, !UPT ;  /* 0x000000ff08087892 */ /* 0x000fc4000f8ec0ff */
[----:B------:R-:W-:Y:S01]  /*4020*/  UIADD3 UR4, UPT, UPT, UR6, -UR5, URZ ;  /* 0x8000000506047290 */ /* 0x000fe2000fffe0ff */
[----:B------:R-:W-:Y:S01]  /*4030*/  UMOV UR18, 0x0 ;  /* 0x0000000000127882 */ /* 0x000fe20000000000 */
[----:B------:R-:W-:Y:S02]  /*4040*/  UMOV UR19, 0x1 ;  /* 0x0000000100137882 */ /* 0x000fe40000000000 */
[----:B------:R-:W-:Y:S02]  /*4050*/  USHF.R.U32.HI UR4, URZ, UR8, UR4 ;  /* 0x00000008ff047299 */ /* 0x000fe40008011604 */
[----:B---3--:R-:W-:Y:S02]  /*4060*/  USEL UR6, UR9, UR10, !UP0 ;  /* 0x0000000a09067287 */ /* 0x008fe4000c000000 */
[----:B------:R-:W-:Y:S02]  /*4070*/  UIADD3 UR4, UPT, UPT, UR5, UR4, URZ ;  /* 0x0000000405047290 */ /* 0x000fe4000fffe0ff */
[----:B------:R-:W-:-:S02]  /*4080*/  ULOP3.LUT UR6, UR6, 0xff, URZ, 0xc0, !UPT ;  /* 0x000000ff06067892 */ /* 0x000fc4000f8ec0ff */
[----:B------:R-:W-:Y:S02]  /*4090*/  UIADD3 UR8, UPT, UPT, UR14, -UR17, URZ ;  /* 0x800000110e087290 */ /* 0x000fe4000fffe0ff */
[----:B------:R-:W-:Y:S02]  /*40a0*/  USHF.R.U32.HI UR11, URZ, UR6, UR4 ;  /* 0x00000006ff0b7299 */ /* 0x000fe40008011604 */
[----:B------:R-:W-:Y:S02]  /*40b0*/  UIADD3 UR10, UPT, UPT, UR14, -0x1, URZ ;  /* 0xffffffff0e0a7890 */ /* 0x000fe4000fffe0ff */
[----:B-1----:R-:W-:Y:S02]  /*40c0*/  UIADD3 UR4, UPT, UPT, -UR11, UR15, URZ ;  /* 0x0000000f0b047290 */ /* 0x002fe4000fffe1ff */
[----:B------:R-:W-:Y:S02]  /*40d0*/  UIADD3 UR5, UPT, UPT, -UR14, URZ, URZ ;  /* 0x000000ff0e057290 */ /* 0x000fe4000fffe1ff */
[----:B------:R-:W-:-:S02]  /*40e0*/  ULEA UR9, UR4, UR8, 0x7 ;  /* 0x0000000804097291 */ /* 0x000fc4000f8e38ff */
[----:B------:R-:W-:Y:S02]  /*40f0*/  USHF.R.S32.HI UR4, URZ, 0x1f, UR10 ;  /* 0x0000001fff047899 */ /* 0x000fe4000801140a */
[----:B------:R-:W-:Y:S02]  /*4100*/  USHF.R.S32.HI UR5, URZ, 0x1f, UR5 ;  /* 0x0000001fff057899 */ /* 0x000fe40008011405 */
[----:B------:R-:W-:Y:S02]  /*4110*/  UIADD3 UR6, UPT, UPT, -UR9, URZ, URZ ;  /* 0x000000ff09067290 */ /* 0x000fe4000fffe1ff */
[----:B------:R-:W-:Y:S02]  /*4120*/  ULEA.HI UR10, UR4, UR10, URZ, 0x7 ;  /* 0x0000000a040a7291 */ /* 0x000fe4000f8f38ff */
[----:B------:R-:W-:Y:S02]  /*4130*/  ULEA.HI UR8, UR5, -UR14, URZ, 0x7 ;  /* 0x8000000e05087291 */ /* 0x000fe4000f8f38ff */
[----:B------:R-:W-:-:S02]  /*4140*/  USHF.R.S32.HI UR4, URZ, 0x1f, UR6 ;  /* 0x0000001fff047899 */ /* 0x000fc40008011406 */
[----:B------:R-:W-:Y:S02]  /*4150*/  UIADD3 UR5, UPT, UPT, UR9, -0x1, URZ ;  /* 0xffffffff09057890 */ /* 0x000fe4000fffe0ff */
[----:B------:R-:W-:Y:S02]  /*4160*/  UISETP.GT.AND UP0, UPT, UR14, URZ, UPT ;  /* 0x000000ff0e00728c */ /* 0x000fe4000bf04270 */
[----:B------:R-:W-:Y:S02]  /*4170*/  ULEA.HI UR4, UR4, -UR9, URZ, 0x7 ;  /* 0x8000000904047291 */ /* 0x000fe4000f8f38ff */
[----:B------:R-:W-:Y:S02]  /*4180*/  USHF.R.S32.HI UR6, URZ, 0x1f, UR5 ;  /* 0x0000001fff067899 */ /* 0x000fe40008011405 */
[----:B------:R-:W-:Y:S02]  /*4190*/  USHF.R.S32.HI UR4, URZ, 0x7, UR4 ;  /* 0x00000007ff047899 */ /* 0x000fe40008011404 */
[----:B------:R-:W-:-:S02]  /*41a0*/  USHF.R.S32.HI UR8, URZ, 0x7, UR8 ;  /* 0x00000007ff087899 */ /* 0x000fc40008011408 */
[----:B------:R-:W-:Y:S02]  /*41b0*/  UISETP.GT.AND UP1, UPT, UR9, URZ, UPT ;  /* 0x000000ff0900728c */ /* 0x000fe4000bf24270 */
[----:B------:R-:W-:Y:S02]  /*41c0*/  ULEA.HI UR5, UR6, UR5, URZ, 0x7 ;  /* 0x0000000506057291 */ /* 0x000fe4000f8f38ff */
[----:B------:R-:W-:Y:S02]  /*41d0*/  UIADD3 UR6, UPT, UPT, -UR4, URZ, URZ ;  /* 0x000000ff04067290 */ /* 0x000fe4000fffe1ff */
[----:B------:R-:W-:Y:S02]  /*41e0*/  @UP0 UIMAD.WIDE UR12, UR10, 0x2000000, UR18 ;  /* 0x020000000a0c08a5 */ /* 0x000fe4000f8e0212 */
[----:B------:R-:W-:Y:S02]  /*41f0*/  ULEA.HI.SX32 UR5, UR5, 0x1, 0x19 ;  /* 0x0000000105057891 */ /* 0x000fe4000f8fcaff */
[----:B------:R-:W-:-:S05]  /*4200*/  UIADD3 UR4, UPT, UPT, -UR8, URZ, URZ ;  /* 0x000000ff08047290 */ /* 0x000fca000fffe1ff */
[----:B------:R-:W-:Y:S01]  /*4210*/  @!UP1 UMOV UR5, UR6 ;  /* 0x0000000600059c82 */ /* 0x000fe20008000000 */
[----:B------:R-:W-:Y:S01]  /*4220*/  R2UR UR6, R3 ;  /* 0x00000000030672ca */ /* 0x000fe200000e0000 */
[----:B------:R-:W-:Y:S02]  /*4230*/  @UP0 UMOV UR4, UR13 ;  /* 0x0000000d00040c82 */ /* 0x000fe40008000000 */
[----:B------:R-:W-:-:S04]  /*4240*/  UISETP.LT.AND UP0, UPT, UR5, UR4, UPT ;  /* 0x000000040500728c */ /* 0x000fc8000bf01270 */
[----:B------:R-:W-:Y:S02]  /*4250*/  USEL UR12, UR5, UR4, UP0 ;  /* 0x00000004050c7287 */ /* 0x000fe40008000000 */
[----:B------:R-:W-:Y:S02]  /*4260*/  ULOP3.LUT UR4, URZ, UR11, URZ, 0x33, !UPT ;  /* 0x0000000bff047292 */ /* 0x000fe4000f8e33ff */
[----:B------:R-:W-:Y:S02]  /*4270*/  UIADD3 UR16, UPT, UPT, UR12, -0x1, URZ ;  /* 0xffffffff0c107890 */ /* 0x000fe4000fffe0ff */
[----:B------:R-:W-:Y:S02]  /*4280*/  UIADD3 UR4, UPT, UPT, UR4, UR15, URZ ;  /* 0x0000000f04047290 */ /* 0x000fe4000fffe0ff */
[----:B------:R-:W-:-:S04]  /*4290*/  UISETP.LT.AND UP0, UPT, URZ, UR16, UPT ;  /* 0x00000010ff00728c */ /* 0x000fc8000bf01270 */
[----:B------:R-:W-:Y:S01]  /*42a0*/  USEL UR5, URZ, UR16, !UP0 ;  /* 0x00000010ff057287 */ /* 0x000fe2000c000000 */
[----:B------:R-:W-:-:S03]  /*42b0*/  IMAD.U32 R154, RZ, RZ, UR4 ;  /* 0x00000004ff9a7e24 */ /* 0x000fc6000f8e00ff */
[----:B------:R-:W-:Y:S02]  /*42c0*/  UIMAD UR4, UR5, -0x80, UR14 ;  /* 0xffffff80050478a4 */ /* 0x000fe4000f8e020e */
[----:B------:R-:W-:Y:S01]  /*42d0*/  LEA R154, R154, R5, 0x7 ;  /* 0x000000059a9a7211 */ /* 0x000fe200078e38ff */
[----:B--2---:R-:W-:Y:S09]  /*42e0*/  @!P0 BRA `(.L_x_39) ;  /* 0x0000009000bc8947 */ /* 0x004ff20003800000 */
.L_x_95:
[----:B-1----:R-:W-:Y:S01]  /*42f0*/  IMAD.U32 R2, RZ, RZ, UR4 ;  /* 0x00000004ff027e24 */ /* 0x002fe2000f8e00ff */
[----:B------:R-:W-:Y:S01]  /*4300*/  IADD3 R37, PT, PT, -R37, UR4, R154 ;  /* 0x0000000425257c10 */ /* 0x000fe2000fffe19a */
[----:B------:R-:W1:Y:S01]  /*4310*/  LDTM.x32 R4, tmem[UR6] ;  /* 0x00000006000479ee */ /* 0x000e6200082c0000 */
[----:B------:R-:W-:Y:S01]  /*4320*/  LOP3.LUT R84, R3, 0x20, RZ, 0xfc, !PT ;  /* 0x0000002003547812 */ /* 0x000fe200078efcff */
[----:B------:R-:W-:Y:S01]  /*4330*/  USHF.R.S32.HI UR5, URZ, 0x1f, UR47 ;  /* 0x0000001fff057899 */ /* 0x000fe2000801142f */
[----:B------:R-:W-:Y:S02]  /*4340*/  VIADDMNMX R2, R37, 0x1, R2, PT ;  /* 0x0000000125027846 */ /* 0x000fe40003800102 */
[----:B------:R-:W-:Y:S01]  /*4350*/  R2UR UR4, R84 ;  /* 0x00000000540472ca */ /* 0x000fe200000e0000 */
[----:B------:R-:W-:Y:S01]  /*4360*/  ULEA.HI UR5, UR5, UR47, URZ, 0x2 ;  /* 0x0000002f05057291 */ /* 0x000fe2000f8f10ff */
[C---:B------:R-:W-:Y:S01]  /*4370*/  LOP3.LUT R85, R3.reuse, 0x40, RZ, 0xfc, !PT ;  /* 0x0000004003557812 */ /* 0x040fe200078efcff */
[----:B------:R-:W-:Y:S01]  /*4380*/  IMAD.MOV R87, RZ, RZ, -R2 ;  /* 0x000000ffff577224 */ /* 0x000fe200078e0a02 */
[C---:B------:R-:W-:Y:S01]  /*4390*/  LOP3.LUT R86, R3.reuse, 0x60, RZ, 0xfc, !PT ;  /* 0x0000006003567812 */ /* 0x040fe200078efcff */
[----:B------:R-:W-:Y:S01]  /*43a0*/  IMAD.MOV.U32 R2, RZ, RZ, -0x1 ;  /* 0xffffffffff027424 */ /* 0x000fe200078e00ff */
[----:B------:R-:W-:Y:S01]  /*43b0*/  ULOP3.LUT UR5, UR5, 0xfffffffc, URZ, 0xc0, !UPT ;  /* 0xfffffffc05057892 */ /* 0x000fe2000f8ec0ff */
[----:B------:R-:W-:-:S02]  /*43c0*/  LOP3.LUT R164, R3, 0x70, RZ, 0xfc, !PT ;  /* 0x0000007003a47812 */ /* 0x000fc400078efcff */
[C---:B------:R-:W-:Y:S01]  /*43d0*/  VIADDMNMX R37, R87.reuse, 0x20, RZ, !PT ;  /* 0x0000002057257846 */ /* 0x040fe200078001ff */
[----:B------:R-:W-:Y:S01]  /*43e0*/  UIADD3 UR13, UPT, UPT, UR47, 0x3, -UR5 ;  /* 0x000000032f0d7890 */ /* 0x000fe2000fffe805 */
[----:B------:R-:W-:Y:S02]  /*43f0*/  VIADDMNMX R141, R87, 0x60, RZ, !PT ;  /* 0x00000060578d7846 */ /* 0x000fe400078001ff */
[--C-:B------:R-:W-:Y:S01]  /*4400*/  SHF.R.U32.HI R36, RZ, R37, R2.reuse ;  /* 0x00000025ff247219 */ /* 0x100fe20000011602 */
[----:B------:R-:W2:Y:S01]  /*4410*/  LDTM.x32 R52, tmem[UR4] ;  /* 0x00000004003479ee */ /* 0x000ea200082c0000 */
[----:B------:R-:W-:Y:S02]  /*4420*/  R2UR UR4, R85 ;  /* 0x00000000550472ca */ /* 0x000fe400000e0000 */
[----:B------:R-:W-:Y:S02]  /*4430*/  R2P PR, R36, 0x7e ;  /* 0x0000007e24007804 */ /* 0x000fe40000000000 */
[----:B------:R-:W-:-:S02]  /*4440*/  SHF.R.U32.HI R141, RZ, R141, R2 ;  /* 0x0000008dff8d7219 */ /* 0x000fc40000011602 */
[----:B------:R-:W-:Y:S02]  /*4450*/  R2UR UR5, R85 ;  /* 0x00000000550572ca */ /* 0x000fe400000e0000 */
[----:B-1----:R-:W-:Y:S02]  /*4460*/  SEL R99, R5, 0xff800000, P1 ;  /* 0xff80000005637807 */ /* 0x002fe40000800000 */
[----:B------:R-:W-:Y:S02]  /*4470*/  SEL R88, R6, 0xff800000, P2 ;  /* 0xff80000006587807 */ /* 0x000fe40001000000 */
[----:B------:R-:W-:Y:S02]  /*4480*/  SEL R89, R7, 0xff800000, P3 ;  /* 0xff80000007597807 */ /* 0x000fe40001800000 */
[----:B------:R-:W-:Y:S02]  /*4490*/  SEL R90, R8, 0xff800000, P4 ;  /* 0xff800000085a7807 */ /* 0x000fe40002000000 */
[----:B------:R-:W-:-:S02]  /*44a0*/  SEL R91, R9, 0xff800000, P5 ;  /* 0xff800000095b7807 */ /* 0x000fc40002800000 */
[----:B------:R-:W-:Y:S02]  /*44b0*/  SEL R102, R10, 0xff800000, P6 ;  /* 0xff8000000a667807 */ /* 0x000fe40003000000 */
[C---:B------:R-:W-:Y:S02]  /*44c0*/  R2P PR, R36.reuse.B1, 0x7f ;  /* 0x0000007f24007804 */ /* 0x040fe40000001000 */
[----:B------:R-:W-:-:S03]  /*44d0*/  LOP3.LUT R5, R36, 0x1, RZ, 0xc0, !PT ;  /* 0x0000000124057812 */ /* 0x000fc600078ec0ff */
[----:B------:R-:W-:Y:S02]  /*44e0*/  SEL R92, R12, 0xff800000, P0 ;  /* 0xff8000000c5c7807 */ /* 0x000fe40000000000 */
[----:B------:R-:W-:Y:S02]  /*44f0*/  SEL R93, R13, 0xff800000, P1 ;  /* 0xff8000000d5d7807 */ /* 0x000fe40000800000 */
[----:B------:R-:W-:Y:S02]  /*4500*/  SEL R94, R14, 0xff800000, P2 ;  /* 0xff8000000e5e7807 */ /* 0x000fe40001000000 */
[----:B------:R-:W-:Y:S02]  /*4510*/  SEL R95, R15, 0xff800000, P3 ;  /* 0xff8000000f5f7807 */ /* 0x000fe40001800000 */
[----:B------:R-:W-:Y:S02]  /*4520*/  SEL R96, R16, 0xff800000, P4 ;  /* 0xff80000010607807 */ /* 0x000fe40002000000 */
[----:B------:R-:W-:-:S02]  /*4530*/  SEL R97, R17, 0xff800000, P5 ;  /* 0xff80000011617807 */ /* 0x000fc40002800000 */
[----:B------:R-:W-:Y:S02]  /*4540*/  SEL R108, R18, 0xff800000, P6 ;  /* 0xff800000126c7807 */ /* 0x000fe40003000000 */
[----:B------:R-:W-:-:S05]  /*4550*/  R2P PR, R36.B2, 0x7f ;  /* 0x0000007f24007804 */ /* 0x000fca0000002000 */
        /* <DEDUP_REMOVED lines=9> */
[----:B------:R-:W-:Y:S02]  /*45f0*/  ISETP.NE.U32.AND P0, PT, R5, 0x1, PT ;  /* 0x000000010500780c */ /* 0x000fe40003f05070 */
[----:B------:R-:W-:Y:S02]  /*4600*/  SEL R111, R29, 0xff800000, P1 ;  /* 0xff8000001d6f7807 */ /* 0x000fe40000800000 */
[----:B------:R-:W-:Y:S02]  /*4610*/  LOP3.LUT P1, RZ, R36, 0x80, RZ, 0xc0, !PT ;  /* 0x0000008024ff7812 */ /* 0x000fe4000782c0ff */
[----:B------:R-:W-:Y:S02]  /*4620*/  SEL R98, R4, 0xff800000, !P0 ;  /* 0xff80000004627807 */ /* 0x000fe40004000000 */
[----:B------:R-:W-:-:S02]  /*4630*/  LOP3.LUT P0, RZ, R36, 0x8000, RZ, 0xc0, !PT ;  /* 0x0000800024ff7812 */ /* 0x000fc4000780c0ff */
[----:B------:R-:W-:Y:S02]  /*4640*/  VIADDMNMX R5, R87, 0x40, RZ, !PT ;  /* 0x0000004057057846 */ /* 0x000fe400078001ff */
[----:B------:R-:W-:Y:S02]  /*4650*/  SEL R103, R11, 0xff800000, P1 ;  /* 0xff8000000b677807 */ /* 0x000fe40000800000 */
[C---:B------:R-:W-:Y:S02]  /*4660*/  LOP3.LUT P1, RZ, R36.reuse, 0x800000, RZ, 0xc0, !PT ;  /* 0x0080000024ff7812 */ /* 0x040fe4000782c0ff */
[----:B------:R-:W-:Y:S02]  /*4670*/  SEL R109, R19, 0xff800000, P0 ;  /* 0xff800000136d7807 */ /* 0x000fe40000000000 */
[----:B------:R-:W-:Y:S02]  /*4680*/  ISETP.GT.AND P0, PT, R36, -0x1, PT ;  /* 0xffffffff2400780c */ /* 0x000fe40003f04270 */
[----:B------:R-:W-:-:S02]  /*4690*/  SHF.R.U32.HI R4, RZ, R5, R2 ;  /* 0x00000005ff047219 */ /* 0x000fc40000011602 */
[----:B------:R-:W-:Y:S02]  /*46a0*/  SEL R113, R27, 0xff800000, P1 ;  /* 0xff8000001b717807 */ /* 0x000fe40000800000 */
[----:B------:R-:W-:Y:S02]  /*46b0*/  SEL R114, R30, 0xff800000, P2 ;  /* 0xff8000001e727807 */ /* 0x000fe40001000000 */
[----:B------:R-:W-:Y:S02]  /*46c0*/  SEL R115, R31, 0xff800000, P3 ;  /* 0xff8000001f737807 */ /* 0x000fe40001800000 */
[----:B------:R-:W-:Y:S02]  /*46d0*/  SEL R116, R32, 0xff800000, P4 ;  /* 0xff80000020747807 */ /* 0x000fe40002000000 */
[----:B------:R-:W-:Y:S02]  /*46e0*/  SEL R117, R33, 0xff800000, P5 ;  /* 0xff80000021757807 */ /* 0x000fe40002800000 */
[----:B------:R-:W-:-:S02]  /*46f0*/  SEL R118, R34, 0xff800000, P6 ;  /* 0xff80000022767807 */ /* 0x000fc40003000000 */
[----:B------:R-:W-:Y:S02]  /*4700*/  R2P PR, R4, 0x7e ;  /* 0x0000007e04007804 */ /* 0x000fe40000000000 */
[----:B------:R-:W-:Y:S02]  /*4710*/  SEL R119, R35, 0xff800000, !P0 ;  /* 0xff80000023777807 */ /* 0x000fe40004000000 */
[----:B------:R-:W1:Y:S01]  /*4720*/  LDTM.x32 R20, tmem[UR4] ;  /* 0x00000004001479ee */ /* 0x000e6200082c0000 */
[----:B--2---:R-:W-:Y:S02]  /*4730*/  SEL R53, R53, 0xff800000, P1 ;  /* 0xff80000035357807 */ /* 0x004fe40000800000 */
[----:B------:R-:W-:Y:S02]  /*4740*/  SEL R54, R54, 0xff800000, P2 ;  /* 0xff80000036367807 */ /* 0x000fe40001000000 */
[----:B------:R-:W-:Y:S02]  /*4750*/  SEL R55, R55, 0xff800000, P3 ;  /* 0xff80000037377807 */ /* 0x000fe40001800000 */
[----:B------:R-:W-:-:S02]  /*4760*/  SEL R56, R56, 0xff800000, P4 ;  /* 0xff80000038387807 */ /* 0x000fc40002000000 */
[----:B------:R-:W-:Y:S02]  /*4770*/  SEL R57, R57, 0xff800000, P5 ;  /* 0xff80000039397807 */ /* 0x000fe40002800000 */
[----:B------:R-:W-:Y:S02]  /*4780*/  SEL R58, R58, 0xff800000, P6 ;  /* 0xff8000003a3a7807 */ /* 0x000fe40003000000 */
[C---:B------:R-:W-:Y:S02]  /*4790*/  R2P PR, R4.reuse.B1, 0x7f ;  /* 0x0000007f04007804 */ /* 0x040fe40000001000 */
[----:B------:R-:W-:Y:S02]  /*47a0*/  LOP3.LUT R5, R4, 0x1, RZ, 0xc0, !PT ;  /* 0x0000000104057812 */ /* 0x000fe400078ec0ff */
[----:B------:R-:W-:Y:S02]  /*47b0*/  R2UR UR4, R86 ;  /* 0x00000000560472ca */ /* 0x000fe400000e0000 */
[----:B------:R-:W-:-:S02]  /*47c0*/  SEL R60, R60, 0xff800000, P0 ;  /* 0xff8000003c3c7807 */ /* 0x000fc40000000000 */
[----:B------:R-:W-:Y:S02]  /*47d0*/  SEL R61, R61, 0xff800000, P1 ;  /* 0xff8000003d3d7807 */ /* 0x000fe40000800000 */
[----:B------:R-:W-:Y:S02]  /*47e0*/  SEL R62, R62, 0xff800000, P2 ;  /* 0xff8000003e3e7807 */ /* 0x000fe40001000000 */
[----:B------:R-:W-:Y:S02]  /*47f0*/  SEL R63, R63, 0xff800000, P3 ;  /* 0xff8000003f3f7807 */ /* 0x000fe40001800000 */
[----:B------:R-:W-:Y:S02]  /*4800*/  SEL R64, R64, 0xff800000, P4 ;  /* 0xff80000040407807 */ /* 0x000fe40002000000 */
[----:B------:R-:W-:Y:S02]  /*4810*/  SEL R65, R65, 0xff800000, P5 ;  /* 0xff80000041417807 */ /* 0x000fe40002800000 */
[----:B------:R-:W-:-:S02]  /*4820*/  SEL R66, R66, 0xff800000, P6 ;  /* 0xff80000042427807 */ /* 0x000fc40003000000 */
[----:B------:R-:W-:Y:S02]  /*4830*/  R2P PR, R4.B2, 0x7f ;  /* 0x0000007f04007804 */ /* 0x000fe40000002000 */
[----:B------:R-:W-:-:S03]  /*4840*/  VIADDMNMX R87, R87, 0x80, RZ, !PT ;  /* 0x0000008057577846 */ /* 0x000fc600078001ff */
[----:B------:R-:W-:Y:S02]  /*4850*/  SEL R68, R68, 0xff800000, P0 ;  /* 0xff80000044447807 */ /* 0x000fe40000000000 */
[----:B------:R-:W-:Y:S02]  /*4860*/  SEL R69, R69, 0xff800000, P1 ;  /* 0xff80000045457807 */ /* 0x000fe40000800000 */
[----:B------:R-:W-:Y:S02]  /*4870*/  SEL R70, R70, 0xff800000, P2 ;  /* 0xff80000046467807 */ /* 0x000fe40001000000 */
[----:B------:R-:W-:Y:S02]  /*4880*/  SEL R71, R71, 0xff800000, P3 ;  /* 0xff80000047477807 */ /* 0x000fe40001800000 */
[----:B------:R-:W-:Y:S02]  /*4890*/  SEL R72, R72, 0xff800000, P4 ;  /* 0xff80000048487807 */ /* 0x000fe40002000000 */
[----:B------:R-:W-:-:S02]  /*48a0*/  SEL R73, R73, 0xff800000, P5 ;  /* 0xff80000049497807 */ /* 0x000fc40002800000 */
[----:B------:R-:W-:Y:S02]  /*48b0*/  SEL R74, R74, 0xff800000, P6 ;  /* 0xff8000004a4a7807 */ /* 0x000fe40003000000 */
[----:B------:R-:W-:Y:S02]  /*48c0*/  R2P PR, R4.B3, 0x7f ;  /* 0x0000007f04007804 */ /* 0x000fe40000003000 */
[----:B------:R-:W-:Y:S02]  /*48d0*/  SHF.R.U32.HI R2, RZ, R87, R2 ;  /* 0x00000057ff027219 */ /* 0x000fe40000011602 */
[----:B------:R-:W-:Y:S02]  /*48e0*/  LOP3.LUT R87, R3, 0x50, RZ, 0xfc, !PT ;  /* 0x0000005003577812 */ /* 0x000fe400078efcff */
[----:B------:R-:W-:Y:S02]  /*48f0*/  SEL R76, R76, 0xff800000, P0 ;  /* 0xff8000004c4c7807 */ /* 0x000fe40000000000 */
[----:B------:R-:W-:-:S02]  /*4900*/  ISETP.NE.U32.AND P0, PT, R5, 0x1, PT ;  /* 0x000000010500780c */ /* 0x000fc40003f05070 */
[----:B------:R-:W-:Y:S02]  /*4910*/  SEL R77, R77, 0xff800000, P1 ;  /* 0xff8000004d4d7807 */ /* 0x000fe40000800000 */
[----:B------:R-:W-:Y:S02]  /*4920*/  LOP3.LUT P1, RZ, R4, 0x80, RZ, 0xc0, !PT ;  /* 0x0000008004ff7812 */ /* 0x000fe4000782c0ff */
[----:B------:R-:W-:Y:S02]  /*4930*/  SEL R52, R52, 0xff800000, !P0 ;  /* 0xff80000034347807 */ /* 0x000fe40004000000 */
[C---:B------:R-:W-:Y:S02]  /*4940*/  LOP3.LUT P0, RZ, R4.reuse, 0x8000, RZ, 0xc0, !PT ;  /* 0x0000800004ff7812 */ /* 0x040fe4000780c0ff */
[----:B------:R-:W-:Y:S02]  /*4950*/  SEL R59, R59, 0xff800000, P1 ;  /* 0xff8000003b3b7807 */ /* 0x000fe40000800000 */
[----:B------:R-:W-:-:S02]  /*4960*/  LOP3.LUT P1, RZ, R4, 0x800000, RZ, 0xc0, !PT ;  /* 0x0080000004ff7812 */ /* 0x000fc4000782c0ff */
[----:B------:R-:W-:Y:S02]  /*4970*/  SEL R67, R67, 0xff800000, P0 ;  /* 0xff80000043437807 */ /* 0x000fe40000000000 */
[----:B------:R-:W-:Y:S02]  /*4980*/  ISETP.GT.AND P0, PT, R4, -0x1, PT ;  /* 0xffffffff0400780c */ /* 0x000fe40003f04270 */
[----:B------:R-:W-:Y:S02]  /*4990*/  SEL R75, R75, 0xff800000, P1 ;  /* 0xff8000004b4b7807 */ /* 0x000fe40000800000 */
[----:B------:R-:W-:Y:S02]  /*49a0*/  SEL R78, R78, 0xff800000, P2 ;  /* 0xff8000004e4e7807 */ /* 0x000fe40001000000 */
[----:B------:R-:W-:Y:S02]  /*49b0*/  SEL R79, R79, 0xff800000, P3 ;  /* 0xff8000004f4f7807 */ /* 0x000fe40001800000 */
[----:B------:R-:W-:-:S02]  /*49c0*/  SEL R80, R80, 0xff800000, P4 ;  /* 0xff80000050507807 */ /* 0x000fc40002000000 */
[----:B------:R-:W-:Y:S02]  /*49d0*/  SEL R81, R81, 0xff800000, P5 ;  /* 0xff80000051517807 */ /* 0x000fe40002800000 */
[----:B------:R-:W-:Y:S02]  /*49e0*/  SEL R82, R82, 0xff800000, P6 ;  /* 0xff80000052527807 */ /* 0x000fe40003000000 */
[----:B------:R-:W-:Y:S02]  /*49f0*/  R2P PR, R141, 0x7e ;  /* 0x0000007e8d007804 */ /* 0x000fe40000000000 */
[----:B------:R-:W-:Y:S02]  /*4a00*/  SEL R83, R83, 0xff800000, !P0 ;  /* 0xff80000053537807 */ /* 0x000fe40004000000 */
[----:B------:R-:W-:Y:S02]  /*4a10*/  LOP3.LUT R4, R141, 0x1, RZ, 0xc0, !PT ;  /* 0x000000018d047812 */ /* 0x000fe400078ec0ff */
[----:B-1----:R-:W-:-:S02]  /*4a20*/  SEL R127, R21, 0xff800000, P1 ;  /* 0xff800000157f7807 */ /* 0x002fc40000800000 */
[----:B------:R-:W-:Y:S02]  /*4a30*/  SEL R120, R22, 0xff800000, P2 ;  /* 0xff80000016787807 */ /* 0x000fe40001000000 */
[----:B------:R-:W-:Y:S02]  /*4a40*/  SEL R121, R23, 0xff800000, P3 ;  /* 0xff80000017797807 */ /* 0x000fe40001800000 */
[----:B------:R-:W-:Y:S02]  /*4a50*/  SEL R122, R24, 0xff800000, P4 ;  /* 0xff800000187a7807 */ /* 0x000fe40002000000 */
[----:B------:R-:W-:Y:S02]  /*4a60*/  SEL R123, R25, 0xff800000, P5 ;  /* 0xff800000197b7807 */ /* 0x000fe40002800000 */
        /* <DEDUP_REMOVED lines=13> */
[----:B------:R-:W-:Y:S02]  /*4b40*/  SEL R126, R20, 0xff800000, !P0 ;  /* 0xff800000147e7807 */ /* 0x000fe40004000000 */
[----:B------:R-:W-:Y:S02]  /*4b50*/  LOP3.LUT P0, RZ, R141, 0x80, RZ, 0xc0, !PT ;  /* 0x000000808dff7812 */ /* 0x000fe4000780c0ff */
[----:B------:R-:W-:-:S02]  /*4b60*/  SEL R38, R38, 0xff800000, P2 ;  /* 0xff80000026267807 */ /* 0x000fc40001000000 */
[----:B------:R-:W-:Y:S02]  /*4b70*/  SEL R131, R27, 0xff800000, P0 ;  /* 0xff8000001b837807 */ /* 0x000fe40000000000 */
[----:B------:R-:W-:Y:S02]  /*4b80*/  LOP3.LUT P0, RZ, R141, 0x8000, RZ, 0xc0, !PT ;  /* 0x000080008dff7812 */ /* 0x000fe4000780c0ff */
[----:B------:R-:W-:Y:S02]  /*4b90*/  SEL R39, R39, 0xff800000, P3 ;  /* 0xff80000027277807 */ /* 0x000fe40001800000 */
[----:B------:R-:W-:Y:S02]  /*4ba0*/  SEL R135, R35, 0xff800000, P0 ;  /* 0xff80000023877807 */ /* 0x000fe40000000000 */
[----:B------:R-:W1:Y:S01]  /*4bb0*/  LDTM.x32 R4, tmem[UR4] ;  /* 0x00000004000479ee */ /* 0x000e6200082c0000 */
[----:B------:R-:W-:Y:S01]  /*4bc0*/  LOP3.LUT P0, RZ, R141, 0x800000, RZ, 0xc0, !PT ;  /* 0x008000008dff7812 */ /* 0x000fe2000780c0ff */
[----:B------:R-:W2:Y:S01]  /*4bd0*/  LDCU UR4, c[0x0][0x600] ;  /* 0x0000c000ff0477ac */ /* 0x000ea20008000800 */
[----:B------:R-:W-:-:S02]  /*4be0*/  SEL R138, R40, 0xff800000, P4 ;  /* 0xff800000288a7807 */ /* 0x000fc40002000000 */
[----:B------:R-:W-:Y:S02]  /*4bf0*/  SEL R137, R43, 0xff800000, P0 ;  /* 0xff8000002b897807 */ /* 0x000fe40000000000 */
[----:B------:R-:W-:Y:S02]  /*4c00*/  SEL R139, R41, 0xff800000, P5 ;  /* 0xff800000298b7807 */ /* 0x000fe40002800000 */
[----:B------:R-:W-:Y:S02]  /*4c10*/  SEL R136, R42, 0xff800000, P6 ;  /* 0xff8000002a887807 */ /* 0x000fe40003000000 */
[----:B------:R-:W-:Y:S02]  /*4c20*/  R2P PR, R141.B3, 0x7f ;  /* 0x0000007f8d007804 */ /* 0x000fe40000003000 */
[----:B------:R-:W-:-:S03]  /*4c30*/  FMNMX R40, R98, R99, !PT ;  /* 0x0000006362287209 */ /* 0x000fc60007800000 */
        /* <DEDUP_REMOVED lines=10> */
[----:B------:R-:W-:Y:S02]  /*4ce0*/  FMNMX3 R40, R40, R92, R93, !PT ;  /* 0x0000005c28287276 */ /* 0x000fe4000780005d */
[----:B-1----:R-:W-:-:S02]  /*4cf0*/  SEL R151, R5, 0xff800000, P1 ;  /* 0xff80000005977807 */ /* 0x002fc40000800000 */
[----:B------:R-:W-:Y:S02]  /*4d00*/  SEL R148, R6, 0xff800000, P2 ;  /* 0xff80000006947807 */ /* 0x000fe40001000000 */
[----:B------:R-:W-:Y:S02]  /*4d10*/  SEL R149, R7, 0xff800000, P3 ;  /* 0xff80000007957807 */ /* 0x000fe40001800000 */
[----:B------:R-:W-:Y:S02]  /*4d20*/  SEL R8, R8, 0xff800000, P4 ;  /* 0xff80000008087807 */ /* 0x000fe40002000000 */
[----:B------:R-:W-:Y:S02]  /*4d30*/  SEL R9, R9, 0xff800000, P5 ;  /* 0xff80000009097807 */ /* 0x000fe40002800000 */
[----:B------:R-:W-:Y:S02]  /*4d40*/  SEL R10, R10, 0xff800000, P6 ;  /* 0xff8000000a0a7807 */ /* 0x000fe40003000000 */
[----:B------:R-:W-:-:S02]  /*4d50*/  R2P PR, R2.B1, 0x7f ;  /* 0x0000007f02007804 */ /* 0x000fc40000001000 */
[----:B------:R-:W-:Y:S02]  /*4d60*/  LOP3.LUT R5, R2, 0x1, RZ, 0xc0, !PT ;  /* 0x0000000102057812 */ /* 0x000fe400078ec0ff */
[----:B------:R-:W-:Y:S02]  /*4d70*/  FMNMX3 R40, R40, R100, R101, !PT ;  /* 0x0000006428287276 */ /* 0x000fe40007800065 */
[----:B------:R-:W-:Y:S02]  /*4d80*/  SEL R12, R12, 0xff800000, P0 ;  /* 0xff8000000c0c7807 */ /* 0x000fe40000000000 */
[----:B------:R-:W-:Y:S02]  /*4d90*/  SEL R13, R13, 0xff800000, P1 ;  /* 0xff8000000d0d7807 */ /* 0x000fe40000800000 */
[----:B------:R-:W-:Y:S02]  /*4da0*/  SEL R14, R14, 0xff800000, P2 ;  /* 0xff8000000e0e7807 */ /* 0x000fe40001000000 */
[----:B------:R-:W-:-:S02]  /*4db0*/  SEL R15, R15, 0xff800000, P3 ;  /* 0xff8000000f0f7807 */ /* 0x000fc40001800000 */
[----:B------:R-:W-:Y:S02]  /*4dc0*/  SEL R152, R16, 0xff800000, P4 ;  /* 0xff80000010987807 */ /* 0x000fe40002000000 */
[----:B------:R-:W-:Y:S02]  /*4dd0*/  SEL R153, R17, 0xff800000, P5 ;  /* 0xff80000011997807 */ /* 0x000fe40002800000 */
[----:B------:R-:W-:Y:S02]  /*4de0*/  SEL R18, R18, 0xff800000, P6 ;  /* 0xff80000012127807 */ /* 0x000fe40003000000 */
[----:B------:R-:W-:Y:S02]  /*4df0*/  R2P PR, R2.B2, 0x7f ;  /* 0x0000007f02007804 */ /* 0x000fe40000002000 */
[----:B------:R-:W-:-:S03]  /*4e00*/  FMNMX3 R40, R40, R110, R111, !PT ;  /* 0x0000006e28287276 */ /* 0x000fc6000780006f */
[----:B------:R-:W-:Y:S02]  /*4e10*/  SEL R20, R20, 0xff800000, P0 ;  /* 0xff80000014147807 */ /* 0x000fe40000000000 */
[----:B------:R-:W-:Y:S02]  /*4e20*/  ISETP.NE.U32.AND P0, PT, R5, 0x1, PT ;  /* 0x000000010500780c */ /* 0x000fe40003f05070 */
[----:B------:R-:W-:Y:S02]  /*4e30*/  SEL R21, R21, 0xff800000, P1 ;  /* 0xff80000015157807 */ /* 0x000fe40000800000 */
[----:B------:R-:W-:Y:S02]  /*4e40*/  SEL R150, R4, 0xff800000, !P0 ;  /* 0xff80000004967807 */ /* 0x000fe40004000000 */
[----:B------:R-:W-:Y:S02]  /*4e50*/  LOP3.LUT P0, RZ, R2, 0x80, RZ, 0xc0, !PT ;  /* 0x0000008002ff7812 */ /* 0x000fe4000780c0ff */
[----:B------:R-:W-:-:S02]  /*4e60*/  SEL R22, R22, 0xff800000, P2 ;  /* 0xff80000016167807 */ /* 0x000fc40001000000 */
[----:B------:R-:W-:Y:S02]  /*4e70*/  SEL R11, R11, 0xff800000, P0 ;  /* 0xff8000000b0b7807 */ /* 0x000fe40000000000 */
[C---:B------:R-:W-:Y:S02]  /*4e80*/  LOP3.LUT P0, RZ, R2.reuse, 0x8000, RZ, 0xc0, !PT ;  /* 0x0000800002ff7812 */ /* 0x040fe4000780c0ff */
[----:B------:R-:W-:Y:S02]  /*4e90*/  SEL R23, R23, 0xff800000, P3 ;  /* 0xff80000017177807 */ /* 0x000fe40001800000 */
[----:B------:R-:W-:Y:S02]  /*4ea0*/  SEL R19, R19, 0xff800000, P0 ;  /* 0xff80000013137807 */ /* 0x000fe40000000000 */
[----:B------:R-:W-:Y:S02]  /*4eb0*/  LOP3.LUT P0, RZ, R2, 0x800000, RZ, 0xc0, !PT ;  /* 0x0080000002ff7812 */ /* 0x000fe4000780c0ff */
[----:B------:R-:W-:-:S02]  /*4ec0*/  SEL R24, R24, 0xff800000, P4 ;  /* 0xff80000018187807 */ /* 0x000fc40002000000 */
[----:B------:R-:W-:Y:S02]  /*4ed0*/  SEL R27, R27, 0xff800000, P0 ;  /* 0xff8000001b1b7807 */ /* 0x000fe40000000000 */
[----:B------:R-:W-:Y:S02]  /*4ee0*/  SEL R25, R25, 0xff800000, P5 ;  /* 0xff80000019197807 */ /* 0x000fe40002800000 */
[----:B------:R-:W-:Y:S02]  /*4ef0*/  SEL R26, R26, 0xff800000, P6 ;  /* 0xff8000001a1a7807 */ /* 0x000fe40003000000 */
[----:B------:R-:W-:Y:S02]  /*4f00*/  R2P PR, R2.B3, 0x7f ;  /* 0x0000007f02007804 */ /* 0x000fe40000003000 */
[----:B------:R-:W-:Y:S02]  /*4f10*/  FMNMX R4, R88, R89, !PT ;  /* 0x0000005958047209 */ /* 0x000fe40007800000 */
[----:B------:R-:W-:-:S02]  /*4f20*/  FMNMX3 R40, R40, R52, R53, !PT ;  /* 0x0000003428287276 */ /* 0x000fc40007800035 */
[----:B------:R-:W-:Y:S02]  /*4f30*/  SEL R28, R28, 0xff800000, P0 ;  /* 0xff8000001c1c7807 */ /* 0x000fe40000000000 */
[----:B------:R-:W-:Y:S02]  /*4f40*/  ISETP.GT.AND P0, PT, R2, -0x1, PT ;  /* 0xffffffff0200780c */ /* 0x000fe40003f04270 */
[----:B------:R-:W-:Y:S02]  /*4f50*/  FMNMX3 R4, R4, R94, R95, !PT ;  /* 0x0000005e04047276 */ /* 0x000fe4000780005f */
[----:B------:R-:W-:Y:S02]  /*4f60*/  SEL R5, R35, 0xff800000, !P0 ;  /* 0xff80000023057807 */ /* 0x000fe40004000000 */
[----:B------:R-:W-:Y:S02]  /*4f70*/  FMNMX R35, R90, R91, !PT ;  /* 0x0000005b5a237209 */ /* 0x000fe40007800000 */
[----:B------:R-:W-:-:S02]  /*4f80*/  FMNMX R2, R102, R103, !PT ;  /* 0x0000006766027209 */ /* 0x000fc40007800000 */
[----:B------:R-:W-:Y:S02]  /*4f90*/  FMNMX3 R4, R4, R104, R105, !PT ;  /* 0x0000006804047276 */ /* 0x000fe40007800069 */
[----:B------:R-:W-:Y:S02]  /*4fa0*/  FMNMX3 R35, R35, R96, R97, !PT ;  /* 0x0000006023237276 */ /* 0x000fe40007800061 */
[----:B------:R-:W-:Y:S02]  /*4fb0*/  FMNMX3 R2, R2, R108, R109, !PT ;  /* 0x0000006c02027276 */ /* 0x000fe4000780006d */
[----:B------:R-:W-:Y:S02]  /*4fc0*/  FMNMX3 R4, R4, R114, R115, !PT ;  /* 0x0000007204047276 */ /* 0x000fe40007800073 */
[----:B------:R-:W-:Y:S02]  /*4fd0*/  FMNMX3 R35, R35, R106, R107, !PT ;  /* 0x0000006a23237276 */ /* 0x000fe4000780006b */
[----:B------:R-:W-:-:S02]  /*4fe0*/  FMNMX3 R2, R2, R112, R113, !PT ;  /* 0x0000007002027276 */ /* 0x000fc40007800071 */
        /* <DEDUP_REMOVED lines=40> */
[----:B------:R-:W-:Y:S02]  /*5270*/  SEL R16, R30, 0xff800000, P2 ;  /* 0xff8000001e107807 */ /* 0x000fe40001000000 */
[----:B------:R-:W-:-:S02]  /*5280*/  SEL R17, R31, 0xff800000, P3 ;  /* 0xff8000001f117807 */ /* 0x000fc40001800000 */
[----:B------:R-:W-:Y:S02]  /*5290*/  FMNMX3 R35, R35, R152, R153, !PT ;  /* 0x0000009823237276 */ /* 0x000fe40007800099 */
[----:B------:R-:W-:Y:S02]  /*52a0*/  FMNMX3 R2, R2, R18, R19, !PT ;  /* 0x0000001202027276 */ /* 0x000fe40007800013 */
[----:B------:R-:W-:Y:S02]  /*52b0*/  FMNMX3 R40, R40, R20, R21, !PT ;  /* 0x0000001428287276 */ /* 0x000fe40007800015 */
[----:B------:R-:W-:Y:S02]  /*52c0*/  SEL R29, R29, 0xff800000, P1 ;  /* 0xff8000001d1d7807 */ /* 0x000fe40000800000 */
[----:B------:R-:W-:Y:S02]  /*52d0*/  FMNMX3 R31, R4, R16, R17, !PT ;  /* 0x00000010041f7276 */ /* 0x000fe40007800011 */
[----:B------:R-:W-:-:S02]  /*52e0*/  SEL R6, R32, 0xff800000, P4 ;  /* 0xff80000020067807 */ /* 0x000fc40002000000 */
[----:B------:R-:W-:Y:S02]  /*52f0*/  SEL R7, R33, 0xff800000, P5 ;  /* 0xff80000021077807 */ /* 0x000fe40002800000 */
[----:B------:R-:W-:Y:S02]  /*5300*/  FMNMX3 R40, R40, R28, R29, !PT ;  /* 0x0000001c28287276 */ /* 0x000fe4000780001d */
[----:B------:R-:W-:Y:S02]  /*5310*/  SEL R4, R34, 0xff800000, P6 ;  /* 0xff80000022047807 */ /* 0x000fe40003000000 */
[----:B------:R-:W-:Y:S02]  /*5320*/  FMNMX3 R35, R35, R24, R25, !PT ;  /* 0x0000001823237276 */ /* 0x000fe40007800019 */
[----:B------:R-:W-:Y:S02]  /*5330*/  FMNMX3 R2, R2, R26, R27, !PT ;  /* 0x0000001a02027276 */ /* 0x000fe4000780001b */
[----:B------:R-:W-:-:S02]  /*5340*/  FMNMX R31, R40, R31, !PT ;  /* 0x0000001f281f7209 */ /* 0x000fc40007800000 */
[----:B------:R-:W-:Y:S02]  /*5350*/  FMNMX3 R30, R35, R6, R7, !PT ;  /* 0x00000006231e7276 */ /* 0x000fe40007800007 */
[----:B------:R-:W-:-:S04]  /*5360*/  FMNMX3 R2, R2, R4, R5, !PT ;  /* 0x0000000402027276 */ /* 0x000fc80007800005 */
[----:B------:R-:W-:-:S04]  /*5370*/  FMNMX3 R155, R31, R30, R2, !PT ;  /* 0x0000001e1f9b7276 */ /* 0x000fc80007800002 */
[----:B------:R-:W-:-:S04]  /*5380*/  FSETP.NEU.AND P0, PT, R155, -INF , PT ;  /* 0xff8000009b00780b */ /* 0x000fc80003f0d000 */
[----:B------:R-:W-:Y:S02]  /*5390*/  FSEL R2, R155, RZ, P0 ;  /* 0x000000ff9b027208 */ /* 0x000fe40000000000 */
[----:B------:R-:W-:-:S03]  /*53a0*/  ELECT P0, URZ, PT ;  /* 0x0000000000ff782f */ /* 0x000fc60003800000 */
[----:B--2---:R-:W-:-:S04]  /*53b0*/  FFMA R2, -R2, UR4, RZ ;  /* 0x0000000402027c23 */ /* 0x004fc800080001ff */
[--C-:B------:R-:W-:Y:S02]  /*53c0*/  FFMA2 R42, R88.F32x2.HI_LO, UR4.F32, R2.reuse.F32 ;  /* 0x00000004582a7c49 */ /* 0x100fe40009200002 */
[--C-:B------:R-:W-:Y:S02]  /*53d0*/  FFMA2 R48, R92.F32x2.HI_LO, UR4.F32, R2.reuse.F32 ;  /* 0x000000045c307c49 */ /* 0x100fe40009200002 */
[--C-:B------:R-:W-:Y:S02]  /*53e0*/  FFMA2 R50, R94.F32x2.HI_LO, UR4.F32, R2.reuse.F32 ;  /* 0x000000045e327c49 */ /* 0x100fe40009200002 */
[--C-:B------:R-:W-:Y:S01]  /*53f0*/  FFMA2 R88, R96.F32x2.HI_LO, UR4.F32, R2.reuse.F32 ;  /* 0x0000000460587c49 */ /* 0x100fe20009200002 */
[----:B------:R-:W-:Y:S01]  /*5400*/  MUFU.EX2 R42, R42 ;  /* 0x0000002a002a7308 */ /* 0x000fe20000000800 */
[--C-:B------:R-:W-:Y:S02]  /*5410*/  FFMA2 R40, R98.F32x2.HI_LO, UR4.F32, R2.reuse.F32 ;  /* 0x0000000462287c49 */ /* 0x100fe40009200002 */
[----:B------:R-:W-:-:S02]  /*5420*/  FFMA2 R44, R90.F32x2.HI_LO, UR4.F32, R2.F32 ;  /* 0x000000045a2c7c49 */ /* 0x000fc40009200002 */
[--C-:B------:R-:W-:Y:S02]  /*5430*/  FFMA2 R46, R102.F32x2.HI_LO, UR4.F32, R2.reuse.F32 ;  /* 0x00000004662e7c49 */ /* 0x100fe40009200002 */
[--C-:B------:R-:W-:Y:S01]  /*5440*/  FFMA2 R92, R100.F32x2.HI_LO, UR4.F32, R2.reuse.F32 ;  /* 0x00000004645c7c49 */ /* 0x100fe20009200002 */
[----:B------:R-:W-:Y:S01]  /*5450*/  MUFU.EX2 R40, R40 ;  /* 0x0000002800287308 */ /* 0x000fe20000000800 */
[--C-:B------:R-:W-:Y:S02]  /*5460*/  FFMA2 R94, R104.F32x2.HI_LO, UR4.F32, R2.reuse.F32 ;  /* 0x00000004685e7c49 */ /* 0x100fe40009200002 */
[--C-:B------:R-:W-:Y:S02]  /*5470*/  FFMA2 R96, R106.F32x2.HI_LO, UR4.F32, R2.reuse.F32 ;  /* 0x000000046a607c49 */ /* 0x100fe40009200002 */
[--C-:B------:R-:W-:Y:S02]  /*5480*/  FFMA2 R90, R108.F32x2.HI_LO, UR4.F32, R2.reuse.F32 ;  /* 0x000000046c5a7c49 */ /* 0x100fe40009200002 */
[--C-:B------:R-:W-:Y:S01]  /*5490*/  FFMA2 R98, R112.F32x2.HI_LO, UR4.F32, R2.reuse.F32 ;  /* 0x0000000470627c49 */ /* 0x100fe20009200002 */
[----:B------:R-:W1:Y:S01]  /*54a0*/  MUFU.EX2 R41, R41 ;  /* 0x0000002900297308 */ /* 0x000e620000000800 */
[----:B------:R-:W-:-:S02]  /*54b0*/  FFMA2 R100, R110.F32x2.HI_LO, UR4.F32, R2.F32 ;  /* 0x000000046e647c49 */ /* 0x000fc40009200002 */
[--C-:B------:R-:W-:Y:S02]  /*54c0*/  FFMA2 R102, R114.F32x2.HI_LO, UR4.F32, R2.reuse.F32 ;  /* 0x0000000472667c49 */ /* 0x100fe40009200002 */
[--C-:B------:R-:W-:Y:S02]  /*54d0*/  FFMA2 R104, R116.F32x2.HI_LO, UR4.F32, R2.reuse.F32 ;  /* 0x0000000474687c49 */ /* 0x100fe40009200002 */
[--C-:B------:R-:W-:Y:S01]  /*54e0*/  FFMA2 R106, R118.F32x2.HI_LO, UR4.F32, R2.reuse.F32 ;  /* 0x00000004766a7c49 */ /* 0x100fe20009200002 */
[----:B------:R-:W2:Y:S01]  /*54f0*/  MUFU.EX2 R43, R43 ;  /* 0x0000002b002b7308 */ /* 0x000ea20000000800 */
[--C-:B------:R-:W-:Y:S02]  /*5500*/  FFMA2 R52, R52.F32x2.HI_LO, UR4.F32, R2.reuse.F32 ;  /* 0x0000000434347c49 */ /* 0x100fe40009200002 */
[--C-:B------:R-:W-:Y:S02]  /*5510*/  FFMA2 R54, R54.F32x2.HI_LO, UR4.F32, R2.reuse.F32 ;  /* 0x0000000436367c49 */ /* 0x100fe40009200002 */
[----:B------:R-:W-:-:S02]  /*5520*/  FFMA2 R56, R56.F32x2.HI_LO, UR4.F32, R2.F32 ;  /* 0x0000000438387c49 */ /* 0x000fc40009200002 */
[--C-:B------:R-:W-:Y:S01]  /*5530*/  FFMA2 R58, R58.F32x2.HI_LO, UR4.F32, R2.reuse.F32 ;  /* 0x000000043a3a7c49 */ /* 0x100fe20009200002 */
[----:B------:R-:W-:Y:S01]  /*5540*/  MUFU.EX2 R44, R44 ;  /* 0x0000002c002c7308 */ /* 0x000fe20000000800 */
[--C-:B------:R-:W-:Y:S02]  /*5550*/  FFMA2 R60, R60.F32x2.HI_LO, UR4.F32, R2.reuse.F32 ;  /* 0x000000043c3c7c49 */ /* 0x100fe40009200002 */
[--C-:B------:R-:W-:Y:S02]  /*5560*/  FFMA2 R62, R62.F32x2.HI_LO, UR4.F32, R2.reuse.F32 ;  /* 0x000000043e3e7c49 */ /* 0x100fe40009200002 */
[--C-:B------:R-:W-:Y:S02]  /*5570*/  FFMA2 R64, R64.F32x2.HI_LO, UR4.F32, R2.reuse.F32 ;  /* 0x0000000440407c49 */ /* 0x100fe40009200002 */
[--C-:B------:R-:W-:Y:S01]  /*5580*/  FFMA2 R66, R66.F32x2.HI_LO, UR4.F32, R2.reuse.F32 ;  /* 0x0000000442427c49 */ /* 0x100fe20009200002 */
[----:B------:R-:W3:Y:S01]  /*5590*/  MUFU.EX2 R45, R45 ;  /* 0x0000002d002d7308 */ /* 0x000ee20000000800 */
[----:B------:R-:W-:-:S02]  /*55a0*/  FFMA2 R68, R68.F32x2.HI_LO, UR4.F32, R2.F32 ;  /* 0x0000000444447c49 */ /* 0x000fc40009200002 */
[--C-:B------:R-:W-:Y:S02]  /*55b0*/  FFMA2 R70, R70.F32x2.HI_LO, UR4.F32, R2.reuse.F32 ;  /* 0x0000000446467c49 */ /* 0x100fe40009200002 */
[--C-:B------:R-:W-:Y:S02]  /*55c0*/  FFMA2 R72, R72.F32x2.HI_LO, UR4.F32, R2.reuse.F32 ;  /* 0x0000000448487c49 */ /* 0x100fe40009200002 */
[--C-:B------:R-:W-:Y:S01]  /*55d0*/  FFMA2 R74, R74.F32x2.HI_LO, UR4.F32, R2.reuse.F32 ;  /* 0x000000044a4a7c49 */ /* 0x100fe20009200002 */
[----:B------:R-:W-:Y:S01]  /*55e0*/  MUFU.EX2 R46, R46 ;  /* 0x0000002e002e7308 */ /* 0x000fe20000000800 */
[--C-:B------:R-:W-:Y:S02]  /*55f0*/  FFMA2 R76, R76.F32x2.HI_LO, UR4.F32, R2.reuse.F32 ;  /* 0x000000044c4c7c49 */ /* 0x100fe40009200002 */
[--C-:B------:R-:W-:Y:S02]  /*5600*/  FFMA2 R78, R78.F32x2.HI_LO, UR4.F32, R2.reuse.F32 ;  /* 0x000000044e4e7c49 */ /* 0x100fe40009200002 */
[----:B------:R-:W-:-:S02]  /*5610*/  FFMA2 R80, R80.F32x2.HI_LO, UR4.F32, R2.F32 ;  /* 0x0000000450507c49 */ /* 0x000fc40009200002 */
[--C-:B------:R-:W-:Y:S01]  /*5620*/  FFMA2 R82, R82.F32x2.HI_LO, UR4.F32, R2.reuse.F32 ;  /* 0x0000000452527c49 */ /* 0x100fe20009200002 */
[----:B------:R-:W4:Y:S01]  /*5630*/  MUFU.EX2 R47, R47 ;  /* 0x0000002f002f7308 */ /* 0x000f220000000800 */
[--C-:B------:R-:W-:Y:S02]  /*5640*/  FFMA2 R112, R122.F32x2.HI_LO, UR4.F32, R2.reuse.F32 ;  /* 0x000000047a707c49 */ /* 0x100fe40009200002 */
[--C-:B------:R-:W-:Y:S02]  /*5650*/  FFMA2 R122, R134.F32x2.HI_LO, UR4.F32, R2.reuse.F32 ;  /* 0x00000004867a7c49 */ /* 0x100fe40009200002 */
[--C-:B------:R-:W-:Y:S02]  /*5660*/  FFMA2 R114, R130.F32x2.HI_LO, UR4.F32, R2.reuse.F32 ;  /* 0x0000000482727c49 */ /* 0x100fe40009200002 */
[--C-:B------:R-:W-:Y:S01]  /*5670*/  FFMA2 R118, R128.F32x2.HI_LO, UR4.F32, R2.reuse.F32 ;  /* 0x0000000480767c49 */ /* 0x100fe20009200002 */
[----:B------:R-:W-:Y:S01]  /*5680*/  MUFU.EX2 R48, R48 ;  /* 0x0000003000307308 */ /* 0x000fe20000000800 */
[----:B------:R-:W-:-:S02]  /*5690*/  FFMA2 R134, R142.F32x2.HI_LO, UR4.F32, R2.F32 ;  /* 0x000000048e867c49 */ /* 0x000fc40009200002 */
[--C-:B------:R-:W-:Y:S02]  /*56a0*/  FFMA2 R128, R138.F32x2.HI_LO, UR4.F32, R2.reuse.F32 ;  /* 0x000000048a807c49 */ /* 0x100fe40009200002 */
[--C-:B------:R-:W-:Y:S02]  /*56b0*/  FFMA2 R130, R136.F32x2.HI_LO, UR4.F32, R2.reuse.F32 ;  /* 0x0000000488827c49 */ /* 0x100fe40009200002 */
[--C-:B------:R-:W-:Y:S01]  /*56c0*/  FFMA2 R142, R148.F32x2.HI_LO, UR4.F32, R2.reuse.F32 ;  /* 0x00000004948e7c49 */ /* 0x100fe20009200002 */
[----:B------:R-:W5:Y:S01]  /*56d0*/  MUFU.EX2 R49, R49 ;  /* 0x0000003100317308 */ /* 0x000f620000000800 */
[--C-:B------:R-:W-:Y:S02]  /*56e0*/  FFMA2 R136, R144.F32x2.HI_LO, UR4.F32, R2.reuse.F32 ;  /* 0x0000000490887c49 */ /* 0x100fe40009200002 */
[--C-:B------:R-:W-:Y:S02]  /*56f0*/  FFMA2 R138, R146.F32x2.HI_LO, UR4.F32, R2.reuse.F32 ;  /* 0x00000004928a7c49 */ /* 0x100fe40009200002 */
[----:B------:R-:W-:-:S02]  /*5700*/  FFMA2 R148, R12.F32x2.HI_LO, UR4.F32, R2.F32 ;  /* 0x000000040c947c49 */ /* 0x000fc40009200002 */
[----:B------:R-:W-:Y:S02]  /*5710*/  IMAD.U32 R12, RZ, RZ, UR13 ;  /* 0x0000000dff0c7e24 */ /* 0x000fe4000f8e00ff */
[--C-:B------:R-:W-:Y:S01]  /*5720*/  FFMA2 R108, R126.F32x2.HI_LO, UR4.F32, R2.reuse.F32 ;  /* 0x000000047e6c7c49 */ /* 0x100fe20009200002 */
[----:B------:R-:W-:Y:S01]  /*5730*/  MUFU.EX2 R50, R50 ;  /* 0x0000003200327308 */ /* 0x000fe20000000800 */
[--C-:B------:R-:W-:Y:S02]  /*5740*/  FFMA2 R116, R124.F32x2.HI_LO, UR4.F32, R2.reuse.F32 ;  /* 0x000000047c747c49 */ /* 0x100fe40009200002 */
[--C-:B------:R-:W-:Y:S02]  /*5750*/  FFMA2 R144, R8.F32x2.HI_LO, UR4.F32, R2.reuse.F32 ;  /* 0x0000000408907c49 */ /* 0x100fe40009200002 */
[--C-:B------:R-:W-:Y:S02]  /*5760*/  FFMA2 R146, R10.F32x2.HI_LO, UR4.F32, R2.reuse.F32 ;  /* 0x000000040a927c49 */ /* 0x100fe40009200002 */
[--C-:B------:R-:W-:Y:S01]  /*5770*/  FFMA2 R124, R36.F32x2.HI_LO, UR4.F32, R2.reuse.F32 ;  /* 0x00000004247c7c49 */ /* 0x100fe20009200002 */
[----:B------:R-:W5:Y:S01]  /*5780*/  MUFU.EX2 R51, R51 ;  /* 0x0000003300337308 */ /* 0x000f620000000800 */
[----:B------:R-:W-:-:S02]  /*5790*/  FFMA2 R126, R38.F32x2.HI_LO, UR4.F32, R2.F32 ;  /* 0x00000004267e7c49 */ /* 0x000fc40009200002 */
[--C-:B------:R-:W-:Y:S01]  /*57a0*/  FFMA2 R162, R24.F32x2.HI_LO, UR4.F32, R2.reuse.F32 ;  /* 0x0000000418a27c49 */ /* 0x100fe20009200002 */
[----:B-1----:R-:W-:Y:S01]  /*57b0*/  F2FP.F16.F32.PACK_AB R24, R41, R40 ;  /* 0x000000282918723e */ /* 0x002fe200000000ff */
[--C-:B------:R-:W-:Y:S01]  /*57c0*/  FFMA2 R10, R26.F32x2.HI_LO, UR4.F32, R2.reuse.F32 ;  /* 0x000000041a0a7c49 */ /* 0x100fe20009200002 */
[----:B--2---:R-:W-:Y:S01]  /*57d0*/  F2FP.F16.F32.PACK_AB R25, R43, R42 ;  /* 0x0000002a2b19723e */ /* 0x004fe200000000ff */
[--C-:B------:R-:W-:Y:S01]  /*57e0*/  FFMA2 R8, R28.F32x2.HI_LO, UR4.F32, R2.reuse.F32 ;  /* 0x000000041c087c49 */ /* 0x100fe20009200002 */
[----:B------:R-:W-:Y:S01]  /*57f0*/  MUFU.EX2 R88, R88 ;  /* 0x0000005800587308 */ /* 0x000fe20000000800 */
[----:B---3--:R-:W-:Y:S01]  /*5800*/  F2FP.F16.F32.PACK_AB R26, R45, R44 ;  /* 0x0000002c2d1a723e */ /* 0x008fe200000000ff */
[--C-:B------:R-:W-:Y:S01]  /*5810*/  FFMA2 R110, R120.F32x2.HI_LO, UR4.F32, R2.reuse.F32 ;  /* 0x00000004786e7c49 */ /* 0x100fe20009200002 */
[----:B----4-:R-:W-:Y:S01]  /*5820*/  F2FP.F16.F32.PACK_AB R27, R47, R46 ;  /* 0x0000002e2f1b723e */ /* 0x010fe200000000ff */
[--C-:B------:R-:W-:Y:S01]  /*5830*/  FFMA2 R120, R132.F32x2.HI_LO, UR4.F32, R2.reuse.F32 ;  /* 0x0000000484787c49 */ /* 0x100fe20009200002 */
[----:B-----5:R-:W-:Y:S01]  /*5840*/  F2FP.F16.F32.PACK_AB R28, R49, R48 ;  /* 0x00000030311c723e */ /* 0x020fe200000000ff */
[----:B------:R-:W-:-:S02]  /*5850*/  FFMA2 R132, R140.F32x2.HI_LO, UR4.F32, R2.F32 ;  /* 0x000000048c847c49 */ /* 0x000fc40009200002 */
[----:B------:R-:W1:Y:S01]  /*5860*/  MUFU.EX2 R89, R89 ;  /* 0x0000005900597308 */ /* 0x000e620000000800 */
[----:B------:R-:W-:Y:S01]  /*5870*/  F2FP.F16.F32.PACK_AB R29, R51, R50 ;  /* 0x00000032331d723e */ /* 0x000fe200000000ff */
[--C-:B------:R-:W-:Y:S02]  /*5880*/  FFMA2 R140, R150.F32x2.HI_LO, UR4.F32, R2.reuse.F32 ;  /* 0x00000004968c7c49 */ /* 0x100fe40009200002 */
[--C-:B------:R-:W-:Y:S02]  /*5890*/  FFMA2 R150, R14.F32x2.HI_LO, UR4.F32, R2.reuse.F32 ;  /* 0x000000040e967c49 */ /* 0x100fe40009200002 */
[--C-:B------:R-:W-:Y:S02]  /*58a0*/  FFMA2 R156, R18.F32x2.HI_LO, UR4.F32, R2.reuse.F32 ;  /* 0x00000004129c7c49 */ /* 0x100fe40009200002 */
[----:B------:R-:W-:Y:S01]  /*58b0*/  MUFU.EX2 R90, R90 ;  /* 0x0000005a005a7308 */ /* 0x000fe20000000800 */
[--C-:B------:R-:W-:Y:S02]  /*58c0*/  FFMA2 R158, R20.F32x2.HI_LO, UR4.F32, R2.reuse.F32 ;  /* 0x00000004149e7c49 */ /* 0x100fe40009200002 */
[----:B------:R-:W-:-:S02]  /*58d0*/  FFMA2 R160, R22.F32x2.HI_LO, UR4.F32, R2.F32 ;  /* 0x0000000416a07c49 */ /* 0x000fc40009200002 */
[--C-:B------:R-:W-:Y:S02]  /*58e0*/  FFMA2 R14, R16.F32x2.HI_LO, UR4.F32, R2.reuse.F32 ;  /* 0x00000004100e7c49 */ /* 0x100fe40009200002 */
[----:B------:R-:W-:Y:S01]  /*58f0*/  FFMA2 R152, R152.F32x2.HI_LO, UR4.F32, R2.F32 ;  /* 0x0000000498987c49 */ /* 0x000fe20009200002 */
[----:B------:R-:W2:Y:S01]  /*5900*/  MUFU.EX2 R91, R91 ;  /* 0x0000005b005b7308 */ /* 0x000ea20000000800 */
[----:B-1----:R-:W-:Y:S01]  /*5910*/  F2FP.F16.F32.PACK_AB R30, R89, R88 ;  /* 0x00000058591e723e */ /* 0x002fe200000000ff */
[----:B------:R-:W-:Y:S02]  /*5920*/  FADD2 R40, R40.F32x2.HI_LO, R48.F32x2.HI_LO ;  /* 0x000000302828724b */ /* 0x000fe40000000000 */
[----:B------:R-:W-:Y:S02]  /*5930*/  FADD2 R42, R42.F32x2.HI_LO, R50.F32x2.HI_LO ;  /* 0x000000322a2a724b */ /* 0x000fe40000000000 */
[----:B------:R-:W-:Y:S02]  /*5940*/  FADD2 R44, R44.F32x2.HI_LO, R88.F32x2.HI_LO ;  /* 0x000000582c2c724b */ /* 0x000fe40000000000 */
[----:B------:R-:W-:Y:S08]  /*5950*/  MUFU.EX2 R92, R92 ;  /* 0x0000005c005c7308 */ /* 0x000ff00000000800 */
[----:B------:R-:W1:Y:S01]  /*5960*/  MUFU.EX2 R93, R93 ;  /* 0x0000005d005d7308 */ /* 0x000e620000000800 */
[----:B--2---:R-:W-:Y:S01]  /*5970*/  F2FP.F16.F32.PACK_AB R31, R91, R90 ;  /* 0x0000005a5b1f723e */ /* 0x004fe200000000ff */
[----:B------:R-:W-:-:S06]  /*5980*/  FADD2 R46, R46.F32x2.HI_LO, R90.F32x2.HI_LO ;  /* 0x0000005a2e2e724b */ /* 0x000fcc0000000000 */
[----:B------:R-:W-:Y:S08]  /*5990*/  MUFU.EX2 R94, R94 ;  /* 0x0000005e005e7308 */ /* 0x000ff00000000800 */
[----:B------:R-:W2:Y:S01]  /*59a0*/  MUFU.EX2 R95, R95 ;  /* 0x0000005f005f7308 */ /* 0x000ea20000000800 */
[----:B-1----:R-:W-:Y:S01]  /*59b0*/  F2FP.F16.F32.PACK_AB R32, R93, R92 ;  /* 0x0000005c5d20723e */ /* 0x002fe200000000ff */
[----:B------:R-:W-:-:S06]  /*59c0*/  FADD2 R40, R40.F32x2.HI_LO, R92.F32x2.HI_LO ;  /* 0x0000005c2828724b */ /* 0x000fcc0000000000 */
        /* <DEDUP_REMOVED lines=27> */
[----:B------:R2:W-:Y:S06]  /*5b80*/  BAR.ARV R12, 0x40 ;  /* 0x0001000c0000751d */ /* 0x0005ec0000002000 */
[----:B------:R-:W-:Y:S01]  /*5b90*/  MUFU.EX2 R54, R54 ;  /* 0x0000003600367308 */ /* 0x000fe20000000800 */
[----:B------:R-:W-:Y:S01]  /*5ba0*/  FADD2 R46, R46.F32x2.HI_LO, R106.F32x2.HI_LO ;  /* 0x0000006a2e2e724b */ /* 0x000fe20000000000 */
[----:B------:R3:W-:Y:S01]  /*5bb0*/  STTM.x16 tmem[UR5], R24 ;  /* 0x00000018000079ed */ /* 0x0007e20008240005 */
[----:B------:R-:W-:-:S05]  /*5bc0*/  R2UR UR5, R87 ;  /* 0x00000000570572ca */ /* 0x000fca00000e0000 */
[----:B------:R-:W4:Y:S01]  /*5bd0*/  MUFU.EX2 R55, R55 ;  /* 0x0000003700377308 */ /* 0x000f220000000800 */
[----:B-1----:R-:W-:Y:S01]  /*5be0*/  F2FP.F16.F32.PACK_AB R16, R53, R52 ;  /* 0x000000343510723e */ /* 0x002fe200000000ff */
[----:B------:R-:W-:-:S06]  /*5bf0*/  FADD2 R40, R40.F32x2.HI_LO, R52.F32x2.HI_LO ;  /* 0x000000342828724b */ /* 0x000fcc0000000000 */
[----:B------:R-:W-:Y:S08]  /*5c00*/  MUFU.EX2 R56, R56 ;  /* 0x0000003800387308 */ /* 0x000ff00000000800 */
[----:B------:R-:W1:Y:S01]  /*5c10*/  MUFU.EX2 R57, R57 ;  /* 0x0000003900397308 */ /* 0x000e620000000800 */
[----:B----4-:R-:W-:Y:S01]  /*5c20*/  F2FP.F16.F32.PACK_AB R17, R55, R54 ;  /* 0x000000363711723e */ /* 0x010fe200000000ff */
[----:B------:R-:W-:-:S06]  /*5c30*/  FADD2 R42, R42.F32x2.HI_LO, R54.F32x2.HI_LO ;  /* 0x000000362a2a724b */ /* 0x000fcc0000000000 */
[----:B------:R-:W-:Y:S08]  /*5c40*/  MUFU.EX2 R58, R58 ;  /* 0x0000003a003a7308 */ /* 0x000ff00000000800 */
[----:B------:R-:W4:Y:S01]  /*5c50*/  MUFU.EX2 R59, R59 ;  /* 0x0000003b003b7308 */ /* 0x000f220000000800 */
[----:B-1----:R-:W-:Y:S01]  /*5c60*/  F2FP.F16.F32.PACK_AB R18, R57, R56 ;  /* 0x000000383912723e */ /* 0x002fe200000000ff */
[----:B------:R-:W-:-:S06]  /*5c70*/  FADD2 R44, R44.F32x2.HI_LO, R56.F32x2.HI_LO ;  /* 0x000000382c2c724b */ /* 0x000fcc0000000000 */
[----:B------:R-:W-:Y:S01]  /*5c80*/  MUFU.EX2 R60, R60 ;  /* 0x0000003c003c7308 */ /* 0x000fe20000000800 */
[----:B---3--:R-:W-:-:S07]  /*5c90*/  FFMA2 R34, R6.F32x2.HI_LO, UR4.F32, R2.F32 ;  /* 0x0000000406227c49 */ /* 0x008fce0009200002 */
[----:B------:R-:W1:Y:S01]  /*5ca0*/  MUFU.EX2 R61, R61 ;  /* 0x0000003d003d7308 */ /* 0x000e620000000800 */
[----:B----4-:R-:W-:Y:S01]  /*5cb0*/  F2FP.F16.F32.PACK_AB R19, R59, R58 ;  /* 0x0000003a3b13723e */ /* 0x010fe200000000ff */
[----:B------:R-:W-:-:S06]  /*5cc0*/  FADD2 R46, R46.F32x2.HI_LO, R58.F32x2.HI_LO ;  /* 0x0000003a2e2e724b */ /* 0x000fcc0000000000 */
[----:B------:R-:W-:Y:S08]  /*5cd0*/  MUFU.EX2 R62, R62 ;  /* 0x0000003e003e7308 */ /* 0x000ff00000000800 */
[----:B------:R-:W3:Y:S01]  /*5ce0*/  MUFU.EX2 R63, R63 ;  /* 0x0000003f003f7308 */ /* 0x000ee20000000800 */
[----:B-1----:R-:W-:Y:S01]  /*5cf0*/  F2FP.F16.F32.PACK_AB R20, R61, R60 ;  /* 0x0000003c3d14723e */ /* 0x002fe200000000ff */
[----:B------:R-:W-:-:S06]  /*5d00*/  FADD2 R40, R40.F32x2.HI_LO, R60.F32x2.HI_LO ;  /* 0x0000003c2828724b */ /* 0x000fcc0000000000 */
[----:B------:R-:W-:Y:S08]  /*5d10*/  MUFU.EX2 R64, R64 ;  /* 0x0000004000407308 */ /* 0x000ff00000000800 */
[----:B------:R-:W1:Y:S01]  /*5d20*/  MUFU.EX2 R65, R65 ;  /* 0x0000004100417308 */ /* 0x000e620000000800 */
[----:B---3--:R-:W-:Y:S01]  /*5d30*/  F2FP.F16.F32.PACK_AB R21, R63, R62 ;  /* 0x0000003e3f15723e */ /* 0x008fe200000000ff */
        /* <DEDUP_REMOVED lines=40> */
[----:B------:R-:W-:-:S03]  /*5fc0*/  FADD2 R46, R46.F32x2.HI_LO, R82.F32x2.HI_LO ;  /* 0x000000522e2e724b */ /* 0x000fc60000000000 */
[----:B------:R3:W-:Y:S01]  /*5fd0*/  STTM.x16 tmem[UR5], R16 ;  /* 0x00000010000079ed */ /* 0x0007e20008240005 */
[----:B------:R-:W-:Y:S02]  /*5fe0*/  R2UR UR5, R86 ;  /* 0x00000000560572ca */ /* 0x000fe400000e0000 */
[----:B------:R-:W-:Y:S08]  /*5ff0*/  MUFU.EX2 R110, R110 ;  /* 0x0000006e006e7308 */ /* 0x000ff00000000800 */
[----:B------:R-:W4:Y:S01]  /*6000*/  MUFU.EX2 R111, R111 ;  /* 0x0000006f006f7308 */ /* 0x000f220000000800 */
[----:B-1----:R-:W-:-:S07]  /*6010*/  FADD2 R40, R40.F32x2.HI_LO, R108.F32x2.HI_LO ;  /* 0x0000006c2828724b */ /* 0x002fce0000000000 */
[----:B------:R-:W-:Y:S08]  /*6020*/  MUFU.EX2 R112, R112 ;  /* 0x0000007000707308 */ /* 0x000ff00000000800 */
[----:B------:R-:W1:Y:S01]  /*6030*/  MUFU.EX2 R113, R113 ;  /* 0x0000007100717308 */ /* 0x000e620000000800 */
[----:B----4-:R-:W-:-:S07]  /*6040*/  FADD2 R42, R42.F32x2.HI_LO, R110.F32x2.HI_LO ;  /* 0x0000006e2a2a724b */ /* 0x010fce0000000000 */
[----:B------:R-:W-:Y:S08]  /*6050*/  MUFU.EX2 R114, R114 ;  /* 0x0000007200727308 */ /* 0x000ff00000000800 */
[----:B------:R-:W4:Y:S01]  /*6060*/  MUFU.EX2 R115, R115 ;  /* 0x0000007300737308 */ /* 0x000f220000000800 */
[----:B-1----:R-:W-:-:S07]  /*6070*/  FADD2 R44, R44.F32x2.HI_LO, R112.F32x2.HI_LO ;  /* 0x000000702c2c724b */ /* 0x002fce0000000000 */
[----:B------:R-:W-:Y:S01]  /*6080*/  MUFU.EX2 R116, R116 ;  /* 0x0000007400747308 */ /* 0x000fe20000000800 */
[----:B---3--:R-:W-:Y:S01]  /*6090*/  FFMA2 R24, R4.F32x2.HI_LO, UR4.F32, R2.F32 ;  /* 0x0000000404187c49 */ /* 0x008fe20009200002 */
[----:B------:R-:W-:Y:S01]  /*60a0*/  R2UR UR4, R164 ;  /* 0x00000000a40472ca */ /* 0x000fe200000e0000 */
[----:B------:R-:W-:-:S05]  /*60b0*/  IMAD.MOV.U32 R2, RZ, RZ, 0x1 ;  /* 0x00000001ff027424 */ /* 0x000fca00078e00ff */
[----:B------:R-:W2:Y:S01]  /*60c0*/  MUFU.EX2 R117, R117 ;  /* 0x0000007500757308 */ /* 0x000ea20000000800 */
[----:B----4-:R-:W-:-:S07]  /*60d0*/  FADD2 R46, R46.F32x2.HI_LO, R114.F32x2.HI_LO ;  /* 0x000000722e2e724b */ /* 0x010fce0000000000 */
        /* <DEDUP_REMOVED lines=10> */
[----:B--2---:R-:W-:-:S07]  /*6180*/  FADD2 R44, R44.F32x2.HI_LO, R120.F32x2.HI_LO ;  /* 0x000000782c2c724b */ /* 0x004fce0000000000 */
[----:B------:R-:W-:Y:S08]  /*6190*/  MUFU.EX2 R124, R124 ;  /* 0x0000007c007c7308 */ /* 0x000ff00000000800 */
[----:B------:R-:W2:Y:S01]  /*61a0*/  MUFU.EX2 R125, R125 ;  /* 0x0000007d007d7308 */ /* 0x000ea20000000800 */
[----:B-1----:R-:W-:-:S07]  /*61b0*/  FADD2 R46, R46.F32x2.HI_LO, R122.F32x2.HI_LO ;  /* 0x0000007a2e2e724b */ /* 0x002fce0000000000 */
        /* <DEDUP_REMOVED lines=66> */
[----:B------:R1:W-:Y:S08]  /*65e0*/  MUFU.EX2 R166, R10 ;  /* 0x0000000a00a67308 */ /* 0x0003f00000000800 */
[----:B------:R3:W4:Y:S01]  /*65f0*/  MUFU.EX2 R167, R11 ;  /* 0x0000000b00a77308 */ /* 0x0007220000000800 */
[----:B--2---:R-:W-:-:S07]  /*6600*/  FADD2 R44, R44.F32x2.HI_LO, R162.F32x2.HI_LO ;  /* 0x000000a22c2c724b */ /* 0x004fce0000000000 */
[----:B------:R2:W-:Y:S01]  /*6610*/  MUFU.EX2 R168, R8 ;  /* 0x0000000800a87308 */ /* 0x0005e20000000800 */
[----:B-1----:R-:W-:-:S07]  /*6620*/  F2FP.F16.F32.PACK_AB R10, R113, R112 ;  /* 0x00000070710a723e */ /* 0x002fce00000000ff */
[----:B------:R1:W5:Y:S01]  /*6630*/  MUFU.EX2 R169, R9 ;  /* 0x0000000900a97308 */ /* 0x0003620000000800 */
[----:B---3--:R-:W-:Y:S01]  /*6640*/  F2FP.F16.F32.PACK_AB R11, R115, R114 ;  /* 0x00000072730b723e */ /* 0x008fe200000000ff */
[----:B----4-:R-:W-:-:S06]  /*6650*/  FADD2 R46, R46.F32x2.HI_LO, R166.F32x2.HI_LO ;  /* 0x000000a62e2e724b */ /* 0x010fcc0000000000 */
[----:B------:R3:W-:Y:S01]  /*6660*/  MUFU.EX2 R32, R14 ;  /* 0x0000000e00207308 */ /* 0x0007e20000000800 */
[----:B--2---:R-:W-:-:S07]  /*6670*/  F2FP.F16.F32.PACK_AB R8, R109, R108 ;  /* 0x0000006c6d08723e */ /* 0x004fce00000000ff */
[----:B------:R2:W4:Y:S01]  /*6680*/  MUFU.EX2 R33, R15 ;  /* 0x0000000f00217308 */ /* 0x0005220000000800 */
[----:B-1----:R-:W-:Y:S01]  /*6690*/  F2FP.F16.F32.PACK_AB R9, R111, R110 ;  /* 0x0000006e6f09723e */ /* 0x002fe200000000ff */
[----:B-----5:R-:W-:-:S06]  /*66a0*/  FADD2 R40, R40.F32x2.HI_LO, R168.F32x2.HI_LO ;  /* 0x000000a82828724b */ /* 0x020fcc0000000000 */
[----:B------:R-:W-:Y:S01]  /*66b0*/  MUFU.EX2 R34, R34 ;  /* 0x0000002200227308 */ /* 0x000fe20000000800 */
[----:B---3--:R-:W-:-:S07]  /*66c0*/  F2FP.F16.F32.PACK_AB R14, R121, R120 ;  /* 0x00000078790e723e */ /* 0x008fce00000000ff */
[----:B------:R-:W1:Y:S01]  /*66d0*/  MUFU.EX2 R35, R35 ;  /* 0x0000002300237308 */ /* 0x000e620000000800 */
[----:B--2---:R-:W-:Y:S01]  /*66e0*/  F2FP.F16.F32.PACK_AB R15, R123, R122 ;  /* 0x0000007a7b0f723e */ /* 0x004fe200000000ff */
[----:B----4-:R-:W-:-:S03]  /*66f0*/  FADD2 R42, R42.F32x2.HI_LO, R32.F32x2.HI_LO ;  /* 0x000000202a2a724b */ /* 0x010fc60000000000 */
[----:B------:R2:W-:Y:S01]  /*6700*/  STTM.x16 tmem[UR5], R8 ;  /* 0x00000008000079ed */ /* 0x0005e20008240005 */
[----:B------:R-:W3:Y:S02]  /*6710*/  FENCE.VIEW.ASYNC.T ;  /* 0x00000000000073c6 */ /* 0x000ee40000000200 */
[----:B---3--:R3:W-:Y:S01]  /*6720*/  SYNCS.ARRIVE.TRANS64.ART0 RZ, [UR7+0x68], R2 ;  /* 0x00006802ffff79a7 */ /* 0x0087e20008500007 */
[----:B------:R-:W-:Y:S01]  /*6730*/  MUFU.EX2 R24, R24 ;  /* 0x0000001800187308 */ /* 0x000fe20000000800 */
[----:B------:R-:W-:-:S07]  /*6740*/  FADD2 R40, R40.F32x2.HI_LO, R42.F32x2.HI_LO ;  /* 0x0000002a2828724b */ /* 0x000fce0000000000 */
[----:B------:R-:W4:Y:S01]  /*6750*/  MUFU.EX2 R25, R25 ;  /* 0x0000001900197308 */ /* 0x000f220000000800 */
[----:B-1----:R-:W-:Y:S02]  /*6760*/  FADD2 R44, R44.F32x2.HI_LO, R34.F32x2.HI_LO ;  /* 0x000000222c2c724b */ /* 0x002fe40000000000 */
[----:B----4-:R-:W-:-:S04]  /*6770*/  FADD2 R46, R46.F32x2.HI_LO, R24.F32x2.HI_LO ;  /* 0x000000182e2e724b */ /* 0x010fc80000000000 */
[----:B------:R-:W-:-:S04]  /*6780*/  FADD2 R44, R44.F32x2.HI_LO, R46.F32x2.HI_LO ;  /* 0x0000002e2c2c724b */ /* 0x000fc80000000000 */
[----:B------:R-:W-:Y:S01]  /*6790*/  FADD2 R40, R40.F32x2.HI_LO, R44.F32x2.HI_LO ;  /* 0x0000002c2828724b */ /* 0x000fe20000000000 */
[----:B--2---:R-:W-:Y:S02]  /*67a0*/  F2FP.F16.F32.PACK_AB R8, R149, R148 ;  /* 0x000000949508723e */ /* 0x004fe400000000ff */
[----:B------:R-:W-:Y:S02]  /*67b0*/  F2FP.F16.F32.PACK_AB R9, R151, R150 ;  /* 0x000000969709723e */ /* 0x000fe400000000ff */
[----:B------:R-:W-:Y:S02]  /*67c0*/  F2FP.F16.F32.PACK_AB R10, R153, R152 ;  /* 0x00000098990a723e */ /* 0x000fe400000000ff */
[----:B------:R-:W-:Y:S02]  /*67d0*/  F2FP.F16.F32.PACK_AB R11, R157, R156 ;  /* 0x0000009c9d0b723e */ /* 0x000fe400000000ff */
[----:B------:R-:W-:Y:S02]  /*67e0*/  F2FP.F16.F32.PACK_AB R12, R159, R158 ;  /* 0x0000009e9f0c723e */ /* 0x000fe400000000ff */
[----:B------:R-:W-:-:S02]  /*67f0*/  F2FP.F16.F32.PACK_AB R13, R161, R160 ;  /* 0x000000a0a10d723e */ /* 0x000fc400000000ff */
[----:B------:R-:W-:Y:S02]  /*6800*/  F2FP.F16.F32.PACK_AB R14, R163, R162 ;  /* 0x000000a2a30e723e */ /* 0x000fe400000000ff */
[----:B------:R-:W-:Y:S02]  /*6810*/  F2FP.F16.F32.PACK_AB R15, R167, R166 ;  /* 0x000000a6a70f723e */ /* 0x000fe400000000ff */
[----:B------:R-:W-:Y:S02]  /*6820*/  F2FP.F16.F32.PACK_AB R16, R169, R168 ;  /* 0x000000a8a910723e */ /* 0x000fe400000000ff */
[----:B------:R-:W-:Y:S02]  /*6830*/  F2FP.F16.F32.PACK_AB R17, R33, R32 ;  /* 0x000000202111723e */ /* 0x000fe400000000ff */
[----:B------:R-:W-:Y:S02]  /*6840*/  F2FP.F16.F32.PACK_AB R18, R35, R34 ;  /* 0x000000222312723e */ /* 0x000fe400000000ff */
[----:B------:R-:W-:-:S04]  /*6850*/  F2FP.F16.F32.PACK_AB R19, R25, R24 ;  /* 0x000000181913723e */ /* 0x000fc800000000ff */
[----:B------:R3:W-:Y:S01]  /*6860*/  STTM.x16 tmem[UR4], R4 ;  /* 0x00000004000079ed */ /* 0x0007e20008240004 */
[----:B------:R-:W1:Y:S02]  /*6870*/  FENCE.VIEW.ASYNC.T ;  /* 0x00000000000073c6 */ /* 0x000e640000000200 */
[----:B-1----:R-:W-:Y:S01]  /*6880*/  NOP ;  /* 0x0000000000007918 */ /* 0x002fe20000000000 */
[----:B------:R3:W-:Y:S01]  /*6890*/  @P0 SYNCS.ARRIVE.TRANS64.ART0 RZ, [UR7+0x70], R2 ;  /* 0x00007002ffff09a7 */ /* 0x0007e20008500007 */
[----:B------:R-:W-:-:S04]  /*68a0*/  UIADD3 UR4, UPT, UPT, UR9, -0x80, URZ ;  /* 0xffffff8009047890 */ /* 0x000fc8000fffe0ff */
[----:B------:R-:W-:Y:S01]  /*68b0*/  USHF.R.S32.HI UR5, URZ, 0x1f, UR4 ;  /* 0x0000001fff057899 */ /* 0x000fe20008011404 */
[----:B------:R-:W1:Y:S03]  /*68c0*/  SYNCS.PHASECHK.TRANS64.TRYWAIT P0, [UR7+0x98], RZ ;  /* 0x000098ffff0075a7 */ /* 0x000e660008001107 */
[----:B------:R-:W-:-:S04]  /*68d0*/  ULEA.HI UR4, UR5, UR4, URZ, 0x7 ;  /* 0x0000000405047291 */ /* 0x000fc8000f8f38ff */
[----:B------:R-:W-:-:S04]  /*68e0*/  USHF.R.S32.HI UR4, URZ, 0x7, UR4 ;  /* 0x00000007ff047899 */ /* 0x000fc80008011404 */
[----:B------:R-:W-:-:S04]  /*68f0*/  UISETP.LT.AND UP0, UPT, URZ, UR4, UPT ;  /* 0x00000004ff00728c */ /* 0x000fc8000bf01270 */
[----:B------:R-:W-:-:S04]  /*6900*/  USEL UR15, URZ, UR4, !UP0 ;  /* 0x00000004ff0f7287 */ /* 0x000fc8000c000000 */
[----:B------:R-:W-:-:S04]  /*6910*/  UIADD3 UR4, UPT, UPT, UR16, -UR15, URZ ;  /* 0x8000000f10047290 */ /* 0x000fc8000fffe0ff */
[----:B------:R-:W-:Y:S01]  /*6920*/  UISETP.GE.AND UP0, UPT, UR4, 0x1, UPT ;  /* 0x000000010400788c */ /* 0x000fe2000bf06270 */
[----:B-1-3--:R-:W-:Y:S10]  /*6930*/  @!P0 BRA `(.L_x_40) ;  /* 0x0000006c00408947 */ /* 0x00aff40003800000 */
.L_x_97:
[----:B-1----:R-:W-:Y:S01]  /*6940*/  FADD R2, R40, R41 ;  /* 0x0000002928027221 */ /* 0x002fe20000000000 */
[----:B------:R-:W-:Y:S01]  /*6950*/  UMOV UR10, 0x1 ;  /* 0x00000001000a7882 */ /* 0x000fe20000000000 */
[----:B------:R-:W-:Y:S01]  /*6960*/  UMOV UR11, 0x1 ;  /* 0x00000001000b7882 */ /* 0x000fe20000000000 */
[----:B------:R-:W-:Y:S05]  /*6970*/  BRA.U !UP0, `(.L_x_41) ;  /* 0x0000002508e07547 */ /* 0x000fea000b800000 */
[----:B------:R-:W-:Y:S01]  /*6980*/  MOV R166, R155 ;  /* 0x0000009b00a67202 */ /* 0x000fe20000000f00 */
[----:B------:R-:W1:Y:S01]  /*6990*/  LDCU UR17, c[0x0][0x380] ;  /* 0x00007000ff1177ac */ /* 0x000e620008000800 */
[----:B------:R-:W-:Y:S01]  /*69a0*/  IADD3 R165, PT, PT, R154, UR14, RZ ;  /* 0x0000000e9aa57c10 */ /* 0x000fe2000fffe0ff */
[----:B------:R-:W2:Y:S01]  /*69b0*/  LDCU UR6, c[0x0][0x600] ;  /* 0x0000c000ff0677ac */ /* 0x000ea20008000800 */
[----:B------:R-:W-:Y:S01]  /*69c0*/  UIADD3 UR12, UPT, UPT, -UR12, UR15, URZ ;  /* 0x0000000f0c0c7290 */ /* 0x000fe2000fffe1ff */
[----:B------:R-:W-:Y:S01]  /*69d0*/  UMOV UR11, 0x1 ;  /* 0x00000001000b7882 */ /* 0x000fe20000000000 */
[----:B------:R-:W-:Y:S01]  /*69e0*/  UMOV UR9, UR16 ;  /* 0x0000001000097c82 */ /* 0x000fe20008000000 */
[----:B------:R-:W-:Y:S01]  /*69f0*/  UMOV UR10, 0x1 ;  /* 0x00000001000a7882 */ /* 0x000fe20000000000 */
[----:B------:R-:W-:-:S08]  /*6a00*/  UMOV UR14, URZ ;  /* 0x000000ff000e7c82 */ /* 0x000fd00008000000 */
.L_x_44:
[----:B------:R-:W-:Y:S01]  /*6a10*/  USHF.L.U32 UR4, UR11, 0x1f, URZ ;  /* 0x0000001f0b047899 */ /* 0x000fe200080006ff */
[----:B------:R-:W-:Y:S01]  /*6a20*/  R2UR UR5, R3 ;  /* 0x00000000030572ca */ /* 0x000fe200000e0000 */
[----:B------:R-:W-:-:S04]  /*6a30*/  UIADD3 UR9, UPT, UPT, UR9, -0x1, URZ ;  /* 0xffffffff09097890 */ /* 0x000fc8000fffe0ff */
[----:B------:R-:W-:Y:S01]  /*6a40*/  MOV R4, UR4 ;  /* 0x0000000400047c02 */ /* 0x000fe20008000f00 */
[----:B------:R-:W-:-:S03]  /*6a50*/  UISETP.LT.AND UP0, UPT, URZ, UR9, UPT ;  /* 0x00000009ff00728c */ /* 0x000fc6000bf01270 */
[----:B------:R-:W3:Y:S01]  /*6a60*/  SYNCS.PHASECHK.TRANS64.TRYWAIT P0, [UR7+0x60], R4 ;  /* 0x00006004ff0075a7 */ /* 0x000ee20008001107 */
[----:B------:R-:W-:Y:S01]  /*6a70*/  USEL UR8, URZ, UR9, !UP0 ;  /* 0x00000009ff087287 */ /* 0x000fe2000c000000 */
[----:B---3--:R-:W-:Y:S11]  /*6a80*/  @!P0 BRA `(.L_x_42) ;  /* 0x0000006c00048947 */ /* 0x008ff60003800000 */
.L_x_99:
[----:B---3--:R-:W3:Y:S01]  /*6a90*/  LDTM.x32 R4, tmem[UR5] ;  /* 0x00000005000479ee */ /* 0x008ee200082c0000 */
[----:B-1----:R-:W-:Y:S01]  /*6aa0*/  ULEA UR4, UR8, UR17, 0x7 ;  /* 0x0000001108047291 */ /* 0x002fe2000f8e38ff */
[----:B------:R-:W-:-:S05]  /*6ab0*/  IMAD.MOV.U32 R140, RZ, RZ, -0x1 ;  /* 0xffffffffff8c7424 */ /* 0x000fca00078e00ff */
[----:B------:R-:W-:Y:S02]  /*6ac0*/  IADD3 R136, PT, PT, -R165, UR4, RZ ;  /* 0x00000004a5887c10 */ /* 0x000fe4000fffe1ff */
[----:B------:R-:W-:Y:S02]  /*6ad0*/  R2UR UR4, R84 ;  /* 0x00000000540472ca */ /* 0x000fe400000e0000 */
[C---:B------:R-:W-:Y:S02]  /*6ae0*/  VIADDMNMX R37, R136.reuse, 0x1f, RZ, !PT ;  /* 0x0000001f88257846 */ /* 0x040fe400078001ff */
[----:B------:R-:W-:Y:S02]  /*6af0*/  VIADDMNMX R141, R136, 0x5f, RZ, !PT ;  /* 0x0000005f888d7846 */ /* 0x000fe400078001ff */
[--C-:B------:R-:W-:Y:S02]  /*6b00*/  SHF.R.U32.HI R36, RZ, R37, R140.reuse ;  /* 0x00000025ff247219 */ /* 0x100fe4000001168c */
[----:B------:R-:W-:-:S02]  /*6b10*/  SHF.R.U32.HI R141, RZ, R141, R140 ;  /* 0x0000008dff8d7219 */ /* 0x000fc4000001168c */
[----:B------:R-:W-:Y:S02]  /*6b20*/  R2P PR, R36, 0x7e ;  /* 0x0000007e24007804 */ /* 0x000fe40000000000 */
[----:B------:R-:W-:Y:S01]  /*6b30*/  VIADDMNMX R157, R136, 0x7f, RZ, !PT ;  /* 0x0000007f889d7846 */ /* 0x000fe200078001ff */
[----:B------:R-:W1:Y:S01]  /*6b40*/  LDTM.x32 R52, tmem[UR4] ;  /* 0x00000004003479ee */ /* 0x000e6200082c0000 */
[----:B------:R-:W-:Y:S02]  /*6b50*/  R2UR UR4, R85 ;  /* 0x00000000550472ca */ /* 0x000fe400000e0000 */
[----:B---3--:R-:W-:Y:S02]  /*6b60*/  SEL R99, R5, 0xff800000, P1 ;  /* 0xff80000005637807 */ /* 0x008fe40000800000 */
[----:B------:R-:W-:Y:S02]  /*6b70*/  SEL R88, R6, 0xff800000, P2 ;  /* 0xff80000006587807 */ /* 0x000fe40001000000 */
[----:B------:R-:W-:-:S02]  /*6b80*/  SEL R89, R7, 0xff800000, P3 ;  /* 0xff80000007597807 */ /* 0x000fc40001800000 */
[----:B------:R-:W-:Y:S02]  /*6b90*/  SEL R90, R8, 0xff800000, P4 ;  /* 0xff800000085a7807 */ /* 0x000fe40002000000 */
[----:B------:R-:W-:Y:S02]  /*6ba0*/  SEL R91, R9, 0xff800000, P5 ;  /* 0xff800000095b7807 */ /* 0x000fe40002800000 */
[----:B------:R-:W-:Y:S02]  /*6bb0*/  SEL R102, R10, 0xff800000, P6 ;  /* 0xff8000000a667807 */ /* 0x000fe40003000000 */
[C---:B------:R-:W-:Y:S02]  /*6bc0*/  R2P PR, R36.reuse.B1, 0x7f ;  /* 0x0000007f24007804 */ /* 0x040fe40000001000 */
[----:B------:R-:W-:Y:S02]  /*6bd0*/  LOP3.LUT R5, R36, 0x1, RZ, 0xc0, !PT ;  /* 0x0000000124057812 */ /* 0x000fe400078ec0ff */
[----:B------:R-:W-:-:S02]  /*6be0*/  SHF.R.U32.HI R157, RZ, R157, R140 ;  /* 0x0000009dff9d7219 */ /* 0x000fc4000001168c */
        /* <DEDUP_REMOVED lines=36> */
[----:B------:R-:W3:Y:S01]  /*6e30*/  LDTM.x32 R20, tmem[UR4] ;  /* 0x00000004001479ee */ /* 0x000ee200082c0000 */
[----:B-1----:R-:W-:Y:S02]  /*6e40*/  SEL R53, R53, 0xff800000, P1 ;  /* 0xff80000035357807 */ /* 0x002fe40000800000 */
        /* <DEDUP_REMOVED lines=30> */
[----:B------:R-:W-:Y:S02]  /*7030*/  SEL R59, R59, 0xff800000, P1 ;  /* 0xff8000003b3b7807 */ /* 0x000fe40000800000 */
[C---:B------:R-:W-:Y:S02]  /*7040*/  LOP3.LUT P1, RZ, R4.reuse, 0x800000, RZ, 0xc0, !PT ;  /* 0x0080000004ff7812 */ /* 0x040fe4000782c0ff */
[----:B------:R-:W-:Y:S02]  /*7050*/  SEL R121, R67, 0xff800000, P0 ;  /* 0xff80000043797807 */ /* 0x000fe40000000000 */
[----:B------:R-:W-:Y:S02]  /*7060*/  ISETP.GT.AND P0, PT, R4, -0x1, PT ;  /* 0xffffffff0400780c */ /* 0x000fe40003f04270 */
[----:B------:R-:W-:Y:S02]  /*7070*/  SEL R123, R75, 0xff800000, P1 ;  /* 0xff8000004b7b7807 */ /* 0x000fe40000800000 */
[----:B------:R-:W-:-:S02]  /*7080*/  SEL R128, R78, 0xff800000, P2 ;  /* 0xff8000004e807807 */ /* 0x000fc40001000000 */
[----:B------:R-:W-:Y:S02]  /*7090*/  SEL R129, R79, 0xff800000, P3 ;  /* 0xff8000004f817807 */ /* 0x000fe40001800000 */
[----:B------:R-:W-:Y:S02]  /*70a0*/  SEL R130, R80, 0xff800000, P4 ;  /* 0xff80000050827807 */ /* 0x000fe40002000000 */
[----:B------:R-:W-:Y:S02]  /*70b0*/  SEL R131, R81, 0xff800000, P5 ;  /* 0xff80000051837807 */ /* 0x000fe40002800000 */
[----:B------:R-:W-:Y:S02]  /*70c0*/  SEL R134, R82, 0xff800000, P6 ;  /* 0xff80000052867807 */ /* 0x000fe40003000000 */
[----:B------:R-:W-:Y:S02]  /*70d0*/  R2P PR, R141, 0x7e ;  /* 0x0000007e8d007804 */ /* 0x000fe40000000000 */
[----:B------:R-:W-:-:S02]  /*70e0*/  SEL R135, R83, 0xff800000, !P0 ;  /* 0xff80000053877807 */ /* 0x000fc40004000000 */
[----:B------:R-:W-:Y:S02]  /*70f0*/  LOP3.LUT R4, R141, 0x1, RZ, 0xc0, !PT ;  /* 0x000000018d047812 */ /* 0x000fe400078ec0ff */
[----:B---3--:R-:W-:Y:S02]  /*7100*/  SEL R81, R21, 0xff800000, P1 ;  /* 0xff80000015517807 */ /* 0x008fe40000800000 */
        /* <DEDUP_REMOVED lines=25> */
[----:B------:R-:W-:Y:S02]  /*72a0*/  LOP3.LUT P0, RZ, R141, 0x800000, RZ, 0xc0, !PT ;  /* 0x008000008dff7812 */ /* 0x000fe4000780c0ff */
[----:B------:R-:W-:-:S02]  /*72b0*/  SEL R138, R40, 0xff800000, P4 ;  /* 0xff800000288a7807 */ /* 0x000fc40002000000 */
[----:B------:R-:W-:Y:S02]  /*72c0*/  SEL R43, R43, 0xff800000, P0 ;  /* 0xff8000002b2b7807 */ /* 0x000fe40000000000 */
[----:B------:R-:W-:Y:S02]  /*72d0*/  SEL R139, R41, 0xff800000, P5 ;  /* 0xff800000298b7807 */ /* 0x000fe40002800000 */
[----:B------:R-:W-:Y:S02]  /*72e0*/  SEL R42, R42, 0xff800000, P6 ;  /* 0xff8000002a2a7807 */ /* 0x000fe40003000000 */
[----:B------:R-:W-:Y:S02]  /*72f0*/  R2P PR, R141.B3, 0x7f ;  /* 0x0000007f8d007804 */ /* 0x000fe40000003000 */
[----:B------:R-:W-:-:S03]  /*7300*/  R2UR UR4, R85 ;  /* 0x00000000550472ca */ /* 0x000fc600000e0000 */
        /* <DEDUP_REMOVED lines=9> */
[----:B------:R-:W-:-:S03]  /*73a0*/  SEL R151, R51, 0xff800000, !P0 ;  /* 0xff80000033977807 */ /* 0x000fc60004000000 */
[----:B-1----:R-:W-:Y:S02]  /*73b0*/  SEL R47, R5, 0xff800000, P1 ;  /* 0xff800000052f7807 */ /* 0x002fe40000800000 */
[----:B------:R-:W-:Y:S02]  /*73c0*/  SEL R38, R6, 0xff800000, P2 ;  /* 0xff80000006267807 */ /* 0x000fe40001000000 */
[----:B------:R-:W-:Y:S02]  /*73d0*/  SEL R39, R7, 0xff800000, P3 ;  /* 0xff80000007277807 */ /* 0x000fe40001800000 */
[----:B------:R-:W-:Y:S02]  /*73e0*/  SEL R40, R8, 0xff800000, P4 ;  /* 0xff80000008287807 */ /* 0x000fe40002000000 */
[----:B------:R-:W-:Y:S01]  /*73f0*/  SEL R41, R9, 0xff800000, P5 ;  /* 0xff80000009297807 */ /* 0x000fe20002800000 */
[----:B------:R-:W-:Y:S01]  /*7400*/  IMAD.SHL.U32 R9, R0, 0x4, RZ ;  /* 0x0000000400097824 */ /* 0x000fe200078e00ff */
[----:B------:R-:W-:-:S02]  /*7410*/  SEL R50, R10, 0xff800000, P6 ;  /* 0xff8000000a327807 */ /* 0x000fc40003000000 */
[C---:B------:R-:W-:Y:S02]  /*7420*/  R2P PR, R157.reuse.B1, 0x7f ;  /* 0x0000007f9d007804 */ /* 0x040fe40000001000 */
[----:B------:R-:W-:Y:S02]  /*7430*/  LOP3.LUT R5, R157, 0x1, RZ, 0xc0, !PT ;  /* 0x000000019d057812 */ /* 0x000fe400078ec0ff */
[----:B------:R-:W-:Y:S02]  /*7440*/  FMNMX3 R7, R166, R98, R99, !PT ;  /* 0x00000062a6077276 */ /* 0x000fe40007800063 */
[----:B------:R-:W-:Y:S01]  /*7450*/  SEL R44, R12, 0xff800000, P0 ;  /* 0xff8000000c2c7807 */ /* 0x000fe20000000000 */
[----:B------:R-:W-:Y:S01]  /*7460*/  IMAD.U32 R12, RZ, RZ, UR13 ;  /* 0x0000000dff0c7e24 */ /* 0x000fe2000f8e00ff */
[----:B------:R-:W-:Y:S02]  /*7470*/  SEL R45, R13, 0xff800000, P1 ;  /* 0xff8000000d2d7807 */ /* 0x000fe40000800000 */
[----:B------:R-:W-:-:S02]  /*7480*/  SEL R48, R14, 0xff800000, P2 ;  /* 0xff8000000e307807 */ /* 0x000fc40001000000 */
[----:B------:R-:W-:Y:S02]  /*7490*/  SEL R49, R15, 0xff800000, P3 ;  /* 0xff8000000f317807 */ /* 0x000fe40001800000 */
[----:B------:R-:W-:Y:S02]  /*74a0*/  SEL R142, R16, 0xff800000, P4 ;  /* 0xff800000108e7807 */ /* 0x000fe40002000000 */
[----:B------:R-:W-:Y:S02]  /*74b0*/  SEL R143, R17, 0xff800000, P5 ;  /* 0xff800000118f7807 */ /* 0x000fe40002800000 */
[----:B------:R-:W-:Y:S02]  /*74c0*/  SEL R148, R18, 0xff800000, P6 ;  /* 0xff80000012947807 */ /* 0x000fe40003000000 */
[----:B------:R-:W-:Y:S02]  /*74d0*/  R2P PR, R157.B2, 0x7f ;  /* 0x0000007f9d007804 */ /* 0x000fe40000002000 */
[----:B------:R-:W-:-:S02]  /*74e0*/  FMNMX R6, R88, R89, !PT ;  /* 0x0000005958067209 */ /* 0x000fc40007800000 */
[----:B------:R-:W-:Y:S02]  /*74f0*/  FMNMX3 R7, R7, R92, R93, !PT ;  /* 0x0000005c07077276 */ /* 0x000fe4000780005d */
[----:B------:R-:W-:Y:S02]  /*7500*/  SEL R20, R20, 0xff800000, P0 ;  /* 0xff80000014147807 */ /* 0x000fe40000000000 */
[----:B------:R-:W-:Y:S02]  /*7510*/  ISETP.NE.U32.AND P0, PT, R5, 0x1, PT ;  /* 0x000000010500780c */ /* 0x000fe40003f05070 */
[----:B------:R-:W-:Y:S02]  /*7520*/  FMNMX R5, R90, R91, !PT ;  /* 0x0000005b5a057209 */ /* 0x000fe40007800000 */
[----:B------:R-:W-:Y:S02]  /*7530*/  SEL R46, R4, 0xff800000, !P0 ;  /* 0xff800000042e7807 */ /* 0x000fe40004000000 */
        /* <DEDUP_REMOVED lines=30> */
[----:B------:R-:W-:-:S02]  /*7720*/  LOP3.LUT P0, RZ, R157, 0x80, RZ, 0xc0, !PT ;  /* 0x000000809dff7812 */ /* 0x000fc4000780c0ff */
[----:B------:R-:W-:Y:S02]  /*7730*/  FMNMX3 R5, R5, R74, R75, !PT ;  /* 0x0000004a05057276 */ /* 0x000fe4000780004b */
[----:B------:R-:W-:Y:S02]  /*7740*/  FMNMX3 R4, R4, R124, R125, !PT ;  /* 0x0000007c04047276 */ /* 0x000fe4000780007d */
[----:B------:R-:W-:Y:S02]  /*7750*/  FMNMX3 R7, R7, R78, R79, !PT ;  /* 0x0000004e07077276 */ /* 0x000fe4000780004f */
[----:B------:R-:W-:Y:S02]  /*7760*/  FMNMX3 R6, R6, R82, R83, !PT ;  /* 0x0000005206067276 */ /* 0x000fe40007800053 */
[----:B------:R-:W-:Y:S02]  /*7770*/  SEL R51, R11, 0xff800000, P0 ;  /* 0xff8000000b337807 */ /* 0x000fe40000000000 */
        /* <DEDUP_REMOVED lines=12> */
[----:B------:R-:W-:-:S02]  /*7840*/  SEL R21, R21, 0xff800000, P1 ;  /* 0xff80000015157807 */ /* 0x000fc40000800000 */
[----:B------:R-:W-:Y:S02]  /*7850*/  SEL R152, R22, 0xff800000, P2 ;  /* 0xff80000016987807 */ /* 0x000fe40001000000 */
[----:B------:R-:W-:Y:S02]  /*7860*/  SEL R153, R23, 0xff800000, P3 ;  /* 0xff80000017997807 */ /* 0x000fe40001800000 */
[----:B------:R-:W-:Y:S02]  /*7870*/  SEL R154, R24, 0xff800000, P4 ;  /* 0xff800000189a7807 */ /* 0x000fe40002000000 */
[----:B------:R-:W-:Y:S02]  /*7880*/  SEL R155, R25, 0xff800000, P5 ;  /* 0xff800000199b7807 */ /* 0x000fe40002800000 */
[----:B------:R-:W-:Y:S02]  /*7890*/  SEL R26, R26, 0xff800000, P6 ;  /* 0xff8000001a1a7807 */ /* 0x000fe40003000000 */
[----:B------:R-:W-:-:S02]  /*78a0*/  FMNMX3 R5, R5, R146, R147, !PT ;  /* 0x0000009205057276 */ /* 0x000fc40007800093 */
[----:B------:R-:W-:Y:S02]  /*78b0*/  FMNMX3 R4, R4, R150, R151, !PT ;  /* 0x0000009604047276 */ /* 0x000fe40007800097 */
[----:B------:R-:W-:Y:S02]  /*78c0*/  FMNMX3 R7, R7, R46, R47, !PT ;  /* 0x0000002e07077276 */ /* 0x000fe4000780002f */
[----:B------:R-:W-:Y:S02]  /*78d0*/  FMNMX3 R6, R6, R38, R39, !PT ;  /* 0x0000002606067276 */ /* 0x000fe40007800027 */
[----:B------:R-:W-:Y:S02]  /*78e0*/  R2P PR, R157.B3, 0x7f ;  /* 0x0000007f9d007804 */ /* 0x000fe40000003000 */
[----:B------:R-:W-:Y:S02]  /*78f0*/  FMNMX3 R5, R5, R40, R41, !PT ;  /* 0x0000002805057276 */ /* 0x000fe40007800029 */
[----:B------:R-:W-:-:S02]  /*7900*/  FMNMX3 R4, R4, R50, R51, !PT ;  /* 0x0000003204047276 */ /* 0x000fc40007800033 */
[----:B------:R-:W-:Y:S02]  /*7910*/  FMNMX3 R7, R7, R44, R45, !PT ;  /* 0x0000002c07077276 */ /* 0x000fe4000780002d */
[----:B------:R-:W-:Y:S02]  /*7920*/  FMNMX3 R6, R6, R48, R49, !PT ;  /* 0x0000003006067276 */ /* 0x000fe40007800031 */
[----:B------:R-:W-:Y:S02]  /*7930*/  SEL R156, R28, 0xff800000, P0 ;  /* 0xff8000001c9c7807 */ /* 0x000fe40000000000 */
[----:B------:R-:W-:Y:S02]  /*7940*/  ISETP.GT.AND P0, PT, R157, -0x1, PT ;  /* 0xffffffff9d00780c */ /* 0x000fe40003f04270 */
[----:B------:R-:W-:Y:S02]  /*7950*/  SEL R157, R29, 0xff800000, P1 ;  /* 0xff8000001d9d7807 */ /* 0x000fe40000800000 */
[----:B------:R-:W-:-:S02]  /*7960*/  SEL R158, R30, 0xff800000, P2 ;  /* 0xff8000001e9e7807 */ /* 0x000fc40001000000 */
[----:B------:R-:W-:Y:S02]  /*7970*/  SEL R159, R31, 0xff800000, P3 ;  /* 0xff8000001f9f7807 */ /* 0x000fe40001800000 */
[----:B------:R-:W-:Y:S02]  /*7980*/  FMNMX3 R5, R5, R142, R143, !PT ;  /* 0x0000008e05057276 */ /* 0x000fe4000780008f */
[----:B------:R-:W-:Y:S02]  /*7990*/  FMNMX3 R4, R4, R148, R149, !PT ;  /* 0x0000009404047276 */ /* 0x000fe40007800095 */
[----:B------:R-:W-:Y:S02]  /*79a0*/  FMNMX3 R7, R7, R20, R21, !PT ;  /* 0x0000001407077276 */ /* 0x000fe40007800015 */
[----:B------:R-:W-:Y:S02]  /*79b0*/  FMNMX3 R6, R6, R152, R153, !PT ;  /* 0x0000009806067276 */ /* 0x000fe40007800099 */
[----:B------:R-:W-:-:S02]  /*79c0*/  SEL R161, R35, 0xff800000, !P0 ;  /* 0xff80000023a17807 */ /* 0x000fc40004000000 */
[----:B------:R-:W-:Y:S02]  /*79d0*/  SEL R162, R32, 0xff800000, P4 ;  /* 0xff80000020a27807 */ /* 0x000fe40002000000 */
[----:B------:R-:W-:Y:S02]  /*79e0*/  SEL R163, R33, 0xff800000, P5 ;  /* 0xff80000021a37807 */ /* 0x000fe40002800000 */
[----:B------:R-:W-:Y:S02]  /*79f0*/  SEL R160, R34, 0xff800000, P6 ;  /* 0xff80000022a07807 */ /* 0x000fe40003000000 */
[----:B------:R-:W-:Y:S02]  /*7a00*/  FMNMX3 R5, R5, R154, R155, !PT ;  /* 0x0000009a05057276 */ /* 0x000fe4000780009b */
[----:B------:R-:W-:Y:S02]  /*7a10*/  FMNMX3 R4, R4, R26, R27, !PT ;  /* 0x0000001a04047276 */ /* 0x000fe4000780001b */
[----:B------:R-:W-:-:S02]  /*7a20*/  FMNMX3 R7, R7, R156, R157, !PT ;  /* 0x0000009c07077276 */ /* 0x000fc4000780009d */
[----:B------:R-:W-:Y:S02]  /*7a30*/  FMNMX3 R6, R6, R158, R159, !PT ;  /* 0x0000009e06067276 */ /* 0x000fe4000780009f */
[----:B------:R-:W-:Y:S02]  /*7a40*/  FMNMX3 R5, R5, R162, R163, !PT ;  /* 0x000000a205057276 */ /* 0x000fe400078000a3 */
[----:B------:R-:W-:Y:S02]  /*7a50*/  FMNMX3 R4, R4, R160, R161, !PT ;  /* 0x000000a004047276 */ /* 0x000fe400078000a1 */
[----:B------:R-:W-:Y:S02]  /*7a60*/  FMNMX R6, R7, R6, !PT ;  /* 0x0000000607067209 */ /* 0x000fe40007800000 */
[----:B------:R-:W-:Y:S02]  /*7a70*/  LOP3.LUT R9, R9, 0x1fc, RZ, 0xc0, !PT ;  /* 0x000001fc09097812 */ /* 0x000fe400078ec0ff */
[----:B------:R-:W-:-:S04]  /*7a80*/  FMNMX3 R167, R6, R5, R4, !PT ;  /* 0x0000000506a77276 */ /* 0x000fc80007800004 */
[----:B------:R-:W-:-:S04]  /*7a90*/  FSETP.NEU.AND P0, PT, R167, -INF , PT ;  /* 0xff800000a700780b */ /* 0x000fc80003f0d000 */
[----:B------:R-:W-:Y:S02]  /*7aa0*/  FSEL R5, R167, RZ, P0 ;  /* 0x000000ffa7057208 */ /* 0x000fe40000000000 */
[----:B------:R-:W-:-:S03]  /*7ab0*/  ELECT P0, URZ, PT ;  /* 0x0000000000ff782f */ /* 0x000fc60003800000 */
[----:B------:R-:W-:-:S04]  /*7ac0*/  FADD R4, -R5, R166 ;  /* 0x000000a605047221 */ /* 0x000fc80000000100 */
[----:B--2---:R-:W-:-:S05]  /*7ad0*/  FMUL R4, R4, UR6 ;  /* 0x0000000604047c20 */ /* 0x004fca0008400000 */
[----:B------:R-:W-:Y:S02]  /*7ae0*/  FSETP.GE.AND P1, PT, R4, -8, PT ;  /* 0xc10000000400780b */ /* 0x000fe40003f26000 */
[----:B------:R-:W1:Y:S02]  /*7af0*/  MUFU.EX2 R4, R4 ;  /* 0x0000000400047308 */ /* 0x000e640000000800 */
[----:B------:R-:W-:-:S05]  /*7b00*/  FSEL R5, R166, R5, P1 ;  /* 0x00000005a6057208 */ /* 0x000fca0000800000 */
[----:B------:R-:W-:-:S04]  /*7b10*/  FFMA R168, -R5, UR6, RZ ;  /* 0x0000000605a87c23 */ /* 0x000fc800080001ff */
[--C-:B------:R-:W-:Y:S02]  /*7b20*/  FFMA2 R24, R88.F32x2.HI_LO, UR6.F32, R168.reuse.F32 ;  /* 0x0000000658187c49 */ /* 0x100fe400092000a8 */
[--C-:B------:R-:W-:Y:S02]  /*7b30*/  FFMA2 R32, R92.F32x2.HI_LO, UR6.F32, R168.reuse.F32 ;  /* 0x000000065c207c49 */ /* 0x100fe400092000a8 */
[--C-:B------:R-:W-:Y:S02]  /*7b40*/  FFMA2 R34, R94.F32x2.HI_LO, UR6.F32, R168.reuse.F32 ;  /* 0x000000065e227c49 */ /* 0x100fe400092000a8 */
[--C-:B------:R-:W-:Y:S01]  /*7b50*/  FFMA2 R88, R96.F32x2.HI_LO, UR6.F32, R168.reuse.F32 ;  /* 0x0000000660587c49 */ /* 0x100fe200092000a8 */
[----:B------:R-:W-:Y:S01]  /*7b60*/  MUFU.EX2 R24, R24 ;  /* 0x0000001800187308 */ /* 0x000fe20000000800 */
[--C-:B------:R-:W-:Y:S01]  /*7b70*/  FFMA2 R22, R98.F32x2.HI_LO, UR6.F32, R168.reuse.F32 ;  /* 0x0000000662167c49 */ /* 0x100fe200092000a8 */
[----:B-1----:R-:W-:Y:S01]  /*7b80*/  FSEL R169, R4, 1, !P1 ;  /* 0x3f80000004a97808 */ /* 0x002fe20004800000 */
[----:B------:R-:W-:-:S02]  /*7b90*/  FFMA2 R28, R90.F32x2.HI_LO, UR6.F32, R168.F32 ;  /* 0x000000065a1c7c49 */ /* 0x000fc400092000a8 */
[--C-:B------:R-:W-:Y:S02]  /*7ba0*/  FFMA2 R30, R102.F32x2.HI_LO, UR6.F32, R168.reuse.F32 ;  /* 0x00000006661e7c49 */ /* 0x100fe400092000a8 */
[--C-:B------:R-:W-:Y:S01]  /*7bb0*/  FFMA2 R92, R100.F32x2.HI_LO, UR6.F32, R168.reuse.F32 ;  /* 0x00000006645c7c49 */ /* 0x100fe200092000a8 */
[----:B------:R-:W-:Y:S01]  /*7bc0*/  MUFU.EX2 R22, R22 ;  /* 0x0000001600167308 */ /* 0x000fe20000000800 */
[--C-:B------:R-:W-:Y:S01]  /*7bd0*/  FFMA2 R94, R104.F32x2.HI_LO, UR6.F32, R168.reuse.F32 ;  /* 0x00000006685e7c49 */ /* 0x100fe200092000a8 */
[----:B------:R1:W-:Y:S01]  /*7be0*/  STS [R9+UR7+0xdc], R169 ;  /* 0x0000dca909007988 */ /* 0x0003e20008000807 */
[--C-:B------:R-:W-:Y:S02]  /*7bf0*/  FFMA2 R96, R106.F32x2.HI_LO, UR6.F32, R168.reuse.F32 ;  /* 0x000000066a607c49 */ /* 0x100fe400092000a8 */
[--C-:B------:R-:W-:Y:S02]  /*7c00*/  FFMA2 R90, R108.F32x2.HI_LO, UR6.F32, R168.reuse.F32 ;  /* 0x000000066c5a7c49 */ /* 0x100fe400092000a8 */
[--C-:B------:R-:W-:Y:S01]  /*7c10*/  FFMA2 R98, R112.F32x2.HI_LO, UR6.F32, R168.reuse.F32 ;  /* 0x0000000670627c49 */ /* 0x100fe200092000a8 */
[----:B------:R-:W2:Y:S01]  /*7c20*/  MUFU.EX2 R23, R23 ;  /* 0x0000001700177308 */ /* 0x000ea20000000800 */
[----:B------:R-:W-:-:S02]  /*7c30*/  FFMA2 R100, R110.F32x2.HI_LO, UR6.F32, R168.F32 ;  /* 0x000000066e647c49 */ /* 0x000fc400092000a8 */
[--C-:B------:R-:W-:Y:S02]  /*7c40*/  FFMA2 R102, R114.F32x2.HI_LO, UR6.F32, R168.reuse.F32 ;  /* 0x0000000672667c49 */ /* 0x100fe400092000a8 */
[--C-:B------:R-:W-:Y:S02]  /*7c50*/  FFMA2 R104, R116.F32x2.HI_LO, UR6.F32, R168.reuse.F32 ;  /* 0x0000000674687c49 */ /* 0x100fe400092000a8 */
[--C-:B------:R-:W-:Y:S01]  /*7c60*/  FFMA2 R106, R118.F32x2.HI_LO, UR6.F32, R168.reuse.F32 ;  /* 0x00000006766a7c49 */ /* 0x100fe200092000a8 */
[----:B------:R-:W3:Y:S01]  /*7c70*/  MUFU.EX2 R25, R25 ;  /* 0x0000001900197308 */ /* 0x000ee20000000800 */
[--C-:B------:R-:W-:Y:S02]  /*7c80*/  FFMA2 R52, R52.F32x2.HI_LO, UR6.F32, R168.reuse.F32 ;  /* 0x0000000634347c49 */ /* 0x100fe400092000a8 */
[--C-:B------:R-:W-:Y:S02]  /*7c90*/  FFMA2 R54, R54.F32x2.HI_LO, UR6.F32, R168.reuse.F32 ;  /* 0x0000000636367c49 */ /* 0x100fe400092000a8 */
[----:B------:R-:W-:-:S02]  /*7ca0*/  FFMA2 R56, R56.F32x2.HI_LO, UR6.F32, R168.F32 ;  /* 0x0000000638387c49 */ /* 0x000fc400092000a8 */
[--C-:B------:R-:W-:Y:S01]  /*7cb0*/  FFMA2 R58, R58.F32x2.HI_LO, UR6.F32, R168.reuse.F32 ;  /* 0x000000063a3a7c49 */ /* 0x100fe200092000a8 */
[----:B------:R-:W-:Y:S01]  /*7cc0*/  MUFU.EX2 R28, R28 ;  /* 0x0000001c001c7308 */ /* 0x000fe20000000800 */
[--C-:B------:R-:W-:Y:S01]  /*7cd0*/  FFMA2 R60, R60.F32x2.HI_LO, UR6.F32, R168.reuse.F32 ;  /* 0x000000063c3c7c49 */ /* 0x100fe200092000a8 */
[----:B--2---:R-:W-:Y:S01]  /*7ce0*/  F2FP.F16.F32.PACK_AB R4, R23, R22 ;  /* 0x000000161704723e */ /* 0x004fe200000000ff */
[--C-:B------:R-:W-:Y:S02]  /*7cf0*/  FFMA2 R62, R62.F32x2.HI_LO, UR6.F32, R168.reuse.F32 ;  /* 0x000000063e3e7c49 */ /* 0x100fe400092000a8 */
[--C-:B------:R-:W-:Y:S02]  /*7d00*/  FFMA2 R64, R64.F32x2.HI_LO, UR6.F32, R168.reuse.F32 ;  /* 0x0000000640407c49 */ /* 0x100fe400092000a8 */
[--C-:B------:R-:W-:Y:S01]  /*7d10*/  FFMA2 R108, R120.F32x2.HI_LO, UR6.F32, R168.reuse.F32 ;  /* 0x00000006786c7c49 */ /* 0x100fe200092000a8 */
[----:B------:R-:W2:Y:S01]  /*7d20*/  MUFU.EX2 R29, R29 ;  /* 0x0000001d001d7308 */ /* 0x000ea20000000800 */
[--C-:B------:R-:W-:Y:S01]  /*7d30*/  FFMA2 R68, R68.F32x2.HI_LO, UR6.F32, R168.reuse.F32 ;  /* 0x0000000644447c49 */ /* 0x100fe200092000a8 */
[----:B---3--:R-:W-:Y:S01]  /*7d40*/  F2FP.F16.F32.PACK_AB R5, R25, R24 ;  /* 0x000000181905723e */ /* 0x008fe200000000ff */
        /* <DEDUP_REMOVED lines=8> */
[----:B------:R-:W3:Y:S01]  /*7dd0*/  MUFU.EX2 R31, R31 ;  /* 0x0000001f001f7308 */ /* 0x000ee20000000800 */
[----:B--2---:R-:W-:Y:S01]  /*7de0*/  F2FP.F16.F32.PACK_AB R6, R29, R28 ;  /* 0x0000001c1d06723e */ /* 0x004fe200000000ff */
[----:B------:R-:W-:-:S02]  /*7df0*/  FFMA2 R118, R124.F32x2.HI_LO, UR6.F32, R168.F32 ;  /* 0x000000067c767c49 */ /* 0x000fc400092000a8 */
[--C-:B------:R-:W-:Y:S02]  /*7e00*/  FFMA2 R120, R126.F32x2.HI_LO, UR6.F32, R168.reuse.F32 ;  /* 0x000000067e787c49 */ /* 0x100fe400092000a8 */
[--C-:B------:R-:W-:Y:S02]  /*7e10*/  FFMA2 R122, R132.F32x2.HI_LO, UR6.F32, R168.reuse.F32 ;  /* 0x00000006847a7c49 */ /* 0x100fe400092000a8 */
[----:B------:R-:W-:Y:S01]  /*7e20*/  MUFU.EX2 R32, R32 ;  /* 0x0000002000207308 */ /* 0x000fe20000000800 */
[--C-:B------:R-:W-:Y:S02]  /*7e30*/  FFMA2 R80, R80.F32x2.HI_LO, UR6.F32, R168.reuse.F32 ;  /* 0x0000000650507c49 */ /* 0x100fe400092000a8 */
[--C-:B------:R-:W-:Y:S02]  /*7e40*/  FFMA2 R66, R66.F32x2.HI_LO, UR6.F32, R168.reuse.F32 ;  /* 0x0000000642427c49 */ /* 0x100fe400092000a8 */
[--C-:B------:R-:W-:Y:S02]  /*7e50*/  FFMA2 R74, R74.F32x2.HI_LO, UR6.F32, R168.reuse.F32 ;  /* 0x000000064a4a7c49 */ /* 0x100fe400092000a8 */
[--C-:B------:R-:W-:Y:S01]  /*7e60*/  FFMA2 R78, R78.F32x2.HI_LO, UR6.F32, R168.reuse.F32 ;  /* 0x000000064e4e7c49 */ /* 0x100fe200092000a8 */
[----:B------:R-:W2:Y:S01]  /*7e70*/  MUFU.EX2 R33, R33 ;  /* 0x0000002100217308 */ /* 0x000ea20000000800 */
[----:B---3--:R-:W-:Y:S01]  /*7e80*/  F2FP.F16.F32.PACK_AB R7, R31, R30 ;  /* 0x0000001e1f07723e */ /* 0x008fe200000000ff */
        /* <DEDUP_REMOVED lines=8> */
[----:B------:R-:W1:Y:S01]  /*7f10*/  MUFU.EX2 R35, R35 ;  /* 0x0000002300237308 */ /* 0x000e620000000800 */
        /* <DEDUP_REMOVED lines=10> */
[----:B-1----:R-:W-:Y:S01]  /*7fc0*/  F2FP.F16.F32.PACK_AB R9, R35, R34 ;  /* 0x000000222309723e */ /* 0x002fe200000000ff */
[----:B------:R-:W-:-:S02]  /*7fd0*/  FFMA2 R50, R50.F32x2.HI_LO, UR6.F32, R168.F32 ;  /* 0x0000000632327c49 */ /* 0x000fc400092000a8 */
[--C-:B------:R-:W-:Y:S02]  /*7fe0*/  FFMA2 R44, R44.F32x2.HI_LO, UR6.F32, R168.reuse.F32 ;  /* 0x000000062c2c7c49 */ /* 0x100fe400092000a8 */
[--C-:B------:R-:W-:Y:S02]  /*7ff0*/  FFMA2 R48, R48.F32x2.HI_LO, UR6.F32, R168.reuse.F32 ;  /* 0x0000000630307c49 */ /* 0x100fe400092000a8 */
[----:B------:R-:W-:Y:S01]  /*8000*/  MUFU.EX2 R90, R90 ;  /* 0x0000005a005a7308 */ /* 0x000fe20000000800 */
[--C-:B------:R-:W-:Y:S02]  /*8010*/  FFMA2 R20, R20.F32x2.HI_LO, UR6.F32, R168.reuse.F32 ;  /* 0x0000000614147c49 */ /* 0x100fe400092000a8 */
[--C-:B------:R-:W-:Y:S02]  /*8020*/  FFMA2 R140, R152.F32x2.HI_LO, UR6.F32, R168.reuse.F32 ;  /* 0x00000006988c7c49 */ /* 0x100fe400092000a8 */
[----:B------:R-:W-:Y:S02]  /*8030*/  IMAD.MOV.U32 R152, RZ, RZ, 0x1 ;  /* 0x00000001ff987424 */ /* 0x000fe400078e00ff */
[--C-:B------:R-:W-:Y:S01]  /*8040*/  FFMA2 R142, R154.F32x2.HI_LO, UR6.F32, R168.reuse.F32 ;  /* 0x000000069a8e7c49 */ /* 0x100fe200092000a8 */
[----:B------:R-:W-:Y:S01]  /*8050*/  FSEL R155, R166, R167, P1 ;  /* 0x000000a7a69b7208 */ /* 0x000fe20000800000 */
[--C-:B------:R-:W-:Y:S01]  /*8060*/  FFMA2 R26, R26.F32x2.HI_LO, UR6.F32, R168.reuse.F32 ;  /* 0x000000061a1a7c49 */ /* 0x100fe200092000a8 */
[----:B------:R-:W1:Y:S01]  /*8070*/  MUFU.EX2 R91, R91 ;  /* 0x0000005b005b7308 */ /* 0x000e620000000800 */
[----:B--2---:R-:W-:Y:S01]  /*8080*/  F2FP.F16.F32.PACK_AB R10, R89, R88 ;  /* 0x00000058590a723e */ /* 0x004fe200000000ff */
[----:B------:R-:W-:-:S02]  /*8090*/  FFMA2 R144, R156.F32x2.HI_LO, UR6.F32, R168.F32 ;  /* 0x000000069c907c49 */ /* 0x000fc400092000a8 */
[--C-:B------:R-:W-:Y:S02]  /*80a0*/  FFMA2 R146, R158.F32x2.HI_LO, UR6.F32, R168.reuse.F32 ;  /* 0x000000069e927c49 */ /* 0x100fe400092000a8 */
[--C-:B------:R-:W-:Y:S02]  /*80b0*/  FFMA2 R148, R162.F32x2.HI_LO, UR6.F32, R168.reuse.F32 ;  /* 0x00000006a2947c49 */ /* 0x100fe400092000a8 */
[----:B------:R-:W-:Y:S01]  /*80c0*/  MUFU.EX2 R92, R92 ;  /* 0x0000005c005c7308 */ /* 0x000fe20000000800 */
[----:B------:R-:W-:-:S07]  /*80d0*/  FFMA2 R150, R160.F32x2.HI_LO, UR6.F32, R168.F32 ;  /* 0x00000006a0967c49 */ /* 0x000fce00092000a8 */
[----:B------:R-:W2:Y:S01]  /*80e0*/  MUFU.EX2 R93, R93 ;  /* 0x0000005d005d7308 */ /* 0x000ea20000000800 */
[----:B------:R2:W-:Y:S06]  /*80f0*/  BAR.ARV R12, 0x40 ;  /* 0x0001000c0000751d */ /* 0x0005ec0000002000 */
[----:B-1----:R-:W-:Y:S01]  /*8100*/  F2FP.F16.F32.PACK_AB R11, R91, R90 ;  /* 0x0000005a5b0b723e */ /* 0x002fe200000000ff */
[----:B------:R-:W-:Y:S08]  /*8110*/  MUFU.EX2 R94, R94 ;  /* 0x0000005e005e7308 */ /* 0x000ff00000000800 */
[----:B------:R-:W1:Y:S08]  /*8120*/  MUFU.EX2 R95, R95 ;  /* 0x0000005f005f7308 */ /* 0x000e700000000800 */
[----:B------:R-:W-:Y:S01]  /*8130*/  MUFU.EX2 R96, R96 ;  /* 0x0000006000607308 */ /* 0x000fe20000000800 */
[----:B--2---:R-:W-:-:S07]  /*8140*/  F2FP.F16.F32.PACK_AB R12, R93, R92 ;  /* 0x0000005c5d0c723e */ /* 0x004fce00000000ff */
[----:B------:R-:W2:Y:S01]  /*8150*/  MUFU.EX2 R97, R97 ;  /* 0x0000006100617308 */ /* 0x000ea20000000800 */
[----:B-1----:R-:W-:-:S07]  /*8160*/  F2FP.F16.F32.PACK_AB R13, R95, R94 ;  /* 0x0000005e5f0d723e */ /* 0x002fce00000000ff */
[----:B------:R-:W-:Y:S08]  /*8170*/  MUFU.EX2 R98, R98 ;  /* 0x0000006200627308 */ /* 0x000ff00000000800 */
[----:B------:R-:W1:Y:S01]  /*8180*/  MUFU.EX2 R99, R99 ;  /* 0x0000006300637308 */ /* 0x000e620000000800 */
[----:B--2---:R-:W-:-:S07]  /*8190*/  F2FP.F16.F32.PACK_AB R14, R97, R96 ;  /* 0x00000060610e723e */ /* 0x004fce00000000ff */
[----:B------:R-:W-:Y:S08]  /*81a0*/  MUFU.EX2 R100, R100 ;  /* 0x0000006400647308 */ /* 0x000ff00000000800 */
        /* <DEDUP_REMOVED lines=13> */
[----:B-1----:R-:W-:-:S04]  /*8280*/  F2FP.F16.F32.PACK_AB R19, R107, R106 ;  /* 0x0000006a6b13723e */ /* 0x002fc800000000ff */
[----:B------:R2:W-:Y:S01]  /*8290*/  STTM.x16 tmem[UR4], R4 ;  /* 0x00000004000079ed */ /* 0x0005e20008240004 */
[----:B------:R-:W-:Y:S02]  /*82a0*/  R2UR UR4, R87 ;  /* 0x00000000570472ca */ /* 0x000fe400000e0000 */
[----:B------:R-:W-:Y:S08]  /*82b0*/  MUFU.EX2 R54, R54 ;  /* 0x0000003600367308 */ /* 0x000ff00000000800 */
[----:B------:R-:W1:Y:S08]  /*82c0*/  MUFU.EX2 R55, R55 ;  /* 0x0000003700377308 */ /* 0x000e700000000800 */
[----:B------:R-:W-:Y:S08]  /*82d0*/  MUFU.EX2 R56, R56 ;  /* 0x0000003800387308 */ /* 0x000ff00000000800 */
[----:B------:R-:W3:Y:S08]  /*82e0*/  MUFU.EX2 R57, R57 ;  /* 0x0000003900397308 */ /* 0x000ef00000000800 */
[----:B------:R-:W-:Y:S08]  /*82f0*/  MUFU.EX2 R58, R58 ;  /* 0x0000003a003a7308 */ /* 0x000ff00000000800 */
[----:B------:R-:W4:Y:S08]  /*8300*/  MUFU.EX2 R59, R59 ;  /* 0x0000003b003b7308 */ /* 0x000f300000000800 */
[----:B------:R-:W-:Y:S01]  /*8310*/  MUFU.EX2 R60, R60 ;  /* 0x0000003c003c7308 */ /* 0x000fe20000000800 */
[----:B--2---:R-:W-:-:S02]  /*8320*/  F2FP.F16.F32.PACK_AB R4, R53, R52 ;  /* 0x000000343504723e */ /* 0x004fc400000000ff */
[----:B-1----:R-:W-:Y:S02]  /*8330*/  F2FP.F16.F32.PACK_AB R5, R55, R54 ;  /* 0x000000363705723e */ /* 0x002fe400000000ff */
[----:B---3--:R-:W-:-:S03]  /*8340*/  F2FP.F16.F32.PACK_AB R6, R57, R56 ;  /* 0x000000383906723e */ /* 0x008fc600000000ff */
[----:B------:R-:W1:Y:S01]  /*8350*/  MUFU.EX2 R61, R61 ;  /* 0x0000003d003d7308 */ /* 0x000e620000000800 */
[----:B----4-:R-:W-:-:S07]  /*8360*/  F2FP.F16.F32.PACK_AB R7, R59, R58 ;  /* 0x0000003a3b07723e */ /* 0x010fce00000000ff */
        /* <DEDUP_REMOVED lines=35> */
[----:B--2---:R-:W-:-:S04]  /*85a0*/  F2FP.F16.F32.PACK_AB R19, R117, R116 ;  /* 0x000000747513723e */ /* 0x004fc800000000ff */
[----:B------:R1:W-:Y:S01]  /*85b0*/  STTM.x16 tmem[UR4], R4 ;  /* 0x00000004000079ed */ /* 0x0003e20008240004 */
[----:B------:R-:W-:Y:S02]  /*85c0*/  R2UR UR4, R86 ;  /* 0x00000000560472ca */ /* 0x000fe400000e0000 */
[----:B------:R-:W-:Y:S08]  /*85d0*/  MUFU.EX2 R66, R66 ;  /* 0x0000004200427308 */ /* 0x000ff00000000800 */
[----:B------:R-:W2:Y:S08]  /*85e0*/  MUFU.EX2 R67, R67 ;  /* 0x0000004300437308 */ /* 0x000eb00000000800 */
[----:B------:R-:W-:Y:S08]  /*85f0*/  MUFU.EX2 R74, R74 ;  /* 0x0000004a004a7308 */ /* 0x000ff00000000800 */
[----:B------:R-:W3:Y:S08]  /*8600*/  MUFU.EX2 R75, R75 ;  /* 0x0000004b004b7308 */ /* 0x000ef00000000800 */
[----:B------:R-:W-:Y:S08]  /*8610*/  MUFU.EX2 R118, R118 ;  /* 0x0000007600767308 */ /* 0x000ff00000000800 */
[----:B------:R-:W4:Y:S08]  /*8620*/  MUFU.EX2 R119, R119 ;  /* 0x0000007700777308 */ /* 0x000f300000000800 */
[----:B------:R-:W-:Y:S01]  /*8630*/  MUFU.EX2 R78, R78 ;  /* 0x0000004e004e7308 */ /* 0x000fe20000000800 */
[----:B-1----:R-:W-:-:S02]  /*8640*/  F2FP.F16.F32.PACK_AB R4, R81, R80 ;  /* 0x000000505104723e */ /* 0x002fc400000000ff */
[----:B--2---:R-:W-:Y:S02]  /*8650*/  F2FP.F16.F32.PACK_AB R5, R67, R66 ;  /* 0x000000424305723e */ /* 0x004fe400000000ff */
        /* <DEDUP_REMOVED lines=40> */
[----:B------:R-:W-:Y:S01]  /*88e0*/  R2UR UR4, R164 ;  /* 0x00000000a40472ca */ /* 0x000fe200000e0000 */
[----:B------:R-:W2:Y:S01]  /*88f0*/  FENCE.VIEW.ASYNC.T ;  /* 0x00000000000073c6 */ /* 0x000ea20000000200 */
[----:B------:R-:W-:Y:S01]  /*8900*/  MUFU.EX2 R38, R38 ;  /* 0x0000002600267308 */ /* 0x000fe20000000800 */
[----:B--2---:R2:W-:Y:S07]  /*8910*/  SYNCS.ARRIVE.TRANS64.ART0 RZ, [UR7+0x68], R152 ;  /* 0x00006898ffff79a7 */ /* 0x0045ee0008500007 */
[----:B------:R-:W3:Y:S08]  /*8920*/  MUFU.EX2 R39, R39 ;  /* 0x0000002700277308 */ /* 0x000ef00000000800 */
[----:B------:R-:W-:Y:S08]  /*8930*/  MUFU.EX2 R40, R40 ;  /* 0x0000002800287308 */ /* 0x000ff00000000800 */
[----:B------:R-:W4:Y:S08]  /*8940*/  MUFU.EX2 R41, R41 ;  /* 0x0000002900297308 */ /* 0x000f300000000800 */
[----:B------:R-:W-:Y:S08]  /*8950*/  MUFU.EX2 R50, R50 ;  /* 0x0000003200327308 */ /* 0x000ff00000000800 */
[----:B------:R-:W5:Y:S08]  /*8960*/  MUFU.EX2 R51, R51 ;  /* 0x0000003300337308 */ /* 0x000f700000000800 */
[----:B------:R-:W-:Y:S01]  /*8970*/  MUFU.EX2 R44, R44 ;  /* 0x0000002c002c7308 */ /* 0x000fe20000000800 */
[----:B-1----:R-:W-:-:S02]  /*8980*/  F2FP.F16.F32.PACK_AB R4, R47, R46 ;  /* 0x0000002e2f04723e */ /* 0x002fc400000000ff */
[----:B---3--:R-:W-:Y:S02]  /*8990*/  F2FP.F16.F32.PACK_AB R5, R39, R38 ;  /* 0x000000262705723e */ /* 0x008fe400000000ff */
[----:B----4-:R-:W-:-:S03]  /*89a0*/  F2FP.F16.F32.PACK_AB R6, R41, R40 ;  /* 0x000000282906723e */ /* 0x010fc600000000ff */
[----:B------:R-:W1:Y:S01]  /*89b0*/  MUFU.EX2 R45, R45 ;  /* 0x0000002d002d7308 */ /* 0x000e620000000800 */
[----:B-----5:R-:W-:-:S07]  /*89c0*/  F2FP.F16.F32.PACK_AB R7, R51, R50 ;  /* 0x000000323307723e */ /* 0x020fce00000000ff */
[----:B------:R-:W-:Y:S08]  /*89d0*/  MUFU.EX2 R48, R48 ;  /* 0x0000003000307308 */ /* 0x000ff00000000800 */
[----:B------:R-:W3:Y:S01]  /*89e0*/  MUFU.EX2 R49, R49 ;  /* 0x0000003100317308 */ /* 0x000ee20000000800 */
[----:B-1----:R-:W-:-:S07]  /*89f0*/  F2FP.F16.F32.PACK_AB R8, R45, R44 ;  /* 0x0000002c2d08723e */ /* 0x002fce00000000ff */
[----:B------:R-:W-:Y:S08]  /*8a00*/  MUFU.EX2 R136, R136 ;  /* 0x0000008800887308 */ /* 0x000ff00000000800 */
[----:B------:R-:W1:Y:S01]  /*8a10*/  MUFU.EX2 R137, R137 ;  /* 0x0000008900897308 */ /* 0x000e620000000800 */
[----:B---3--:R-:W-:-:S07]  /*8a20*/  F2FP.F16.F32.PACK_AB R9, R49, R48 ;  /* 0x000000303109723e */ /* 0x008fce00000000ff */
        /* <DEDUP_REMOVED lines=26> */
[----:B-1----:R-:W-:Y:S02]  /*8bd0*/  F2FP.F16.F32.PACK_AB R18, R149, R148 ;  /* 0x000000949512723e */ /* 0x002fe400000000ff */
[----:B---3--:R-:W-:-:S04]  /*8be0*/  F2FP.F16.F32.PACK_AB R19, R151, R150 ;  /* 0x000000969713723e */ /* 0x008fc800000000ff */
[----:B------:R2:W-:Y:S01]  /*8bf0*/  STTM.x16 tmem[UR4], R4 ;  /* 0x00000004000079ed */ /* 0x0005e20008240004 */
[----:B------:R-:W-:Y:S01]  /*8c00*/  USHF.L.U32 UR4, UR10, 0x1f, URZ ;  /* 0x0000001f0a047899 */ /* 0x000fe200080006ff */
[----:B------:R-:W1:Y:S02]  /*8c10*/  FENCE.VIEW.ASYNC.T ;  /* 0x00000000000073c6 */ /* 0x000e640000000200 */
[----:B-1----:R-:W-:-:S03]  /*8c20*/  NOP ;  /* 0x0000000000007918 */ /* 0x002fc60000000000 */
[----:B------:R-:W-:Y:S01]  /*8c30*/  IMAD.U32 R153, RZ, RZ, UR4 ;  /* 0x00000004ff997e24 */ /* 0x000fe2000f8e00ff */
[----:B------:R2:W-:Y:S03]  /*8c40*/  @P0 SYNCS.ARRIVE.TRANS64.ART0 RZ, [UR7+0x70], R152 ;  /* 0x00007098ffff09a7 */ /* 0x0005e60008500007 */
[----:B------:R-:W1:Y:S02]  /*8c50*/  SYNCS.PHASECHK.TRANS64.TRYWAIT P0, [UR7+0x98], R153 ;  /* 0x00009899ff0075a7 */ /* 0x000e640008001107 */
[----:B-12---:R-:W-:Y:S05]  /*8c60*/  @!P0 BRA `(.L_x_43) ;  /* 0x0000004800ac8947 */ /* 0x006fea0003800000 */
.L_x_101:
[----:B------:R-:W-:Y:S01]  /*8c70*/  MOV R5, UR14 ;  /* 0x0000000e00057c02 */ /* 0x000fe20008000f00 */
[----:B-1----:R-:W-:Y:S01]  /*8c80*/  FMUL R4, R169, R2 ;  /* 0x00000002a9047220 */ /* 0x002fe20000400000 */
[----:B------:R-:W-:Y:S01]  /*8c90*/  FADD2 R24, R24.F32x2.HI_LO, R34.F32x2.HI_LO ;  /* 0x000000221818724b */ /* 0x000fe20000000000 */
[----:B------:R-:W-:Y:S01]  /*8ca0*/  UIADD3 UR12, UPT, UPT, UR12, 0x1, URZ ;  /* 0x000000010c0c7890 */ /* 0x000fe2000fffe0ff */
[----:B------:R-:W-:Y:S01]  /*8cb0*/  FADD2 R28, R28.F32x2.HI_LO, R88.F32x2.HI_LO ;  /* 0x000000581c1c724b */ /* 0x000fe20000000000 */
[----:B------:R-:W-:Y:S01]  /*8cc0*/  MOV R166, R155 ;  /* 0x0000009b00a67202 */ /* 0x000fe20000000f00 */
[----:B------:R-:W-:Y:S01]  /*8cd0*/  FADD2 R4, R4.F32x2.HI_LO, R22.F32x2.HI_LO ;  /* 0x000000160404724b */ /* 0x000fe20000000000 */
[----:B------:R-:W-:Y:S01]  /*8ce0*/  UISETP.NE.AND UP0, UPT, UR12, -0x1, UPT ;  /* 0xffffffff0c00788c */ /* 0x000fe2000bf05270 */
[----:B------:R-:W-:Y:S01]  /*8cf0*/  FADD2 R30, R30.F32x2.HI_LO, R90.F32x2.HI_LO ;  /* 0x0000005a1e1e724b */ /* 0x000fe20000000000 */
[----:B------:R-:W-:Y:S01]  /*8d00*/  ULOP3.LUT UR10, UR10, 0x1, URZ, 0x3c, !UPT ;  /* 0x000000010a0a7892 */ /* 0x000fe2000f8e3cff */
[----:B------:R-:W-:Y:S01]  /*8d10*/  FADD2 R4, R4.F32x2.HI_LO, R32.F32x2.HI_LO ;  /* 0x000000200404724b */ /* 0x000fe20000000000 */
[----:B------:R-:W-:Y:S01]  /*8d20*/  ULOP3.LUT UR11, UR11, 0x1, URZ, 0x3c, !UPT ;  /* 0x000000010b0b7892 */ /* 0x000fe2000f8e3cff */
[----:B------:R-:W-:-:S02]  /*8d30*/  FADD2 R24, R24.F32x2.HI_LO, R94.F32x2.HI_LO ;  /* 0x0000005e1818724b */ /* 0x000fc40000000000 */
[----:B------:R-:W-:Y:S02]  /*8d40*/  FADD2 R28, R28.F32x2.HI_LO, R96.F32x2.HI_LO ;  /* 0x000000601c1c724b */ /* 0x000fe40000000000 */
[----:B------:R-:W-:Y:S02]  /*8d50*/  FADD2 R30, R30.F32x2.HI_LO, R98.F32x2.HI_LO ;  /* 0x000000621e1e724b */ /* 0x000fe40000000000 */
[----:B------:R-:W-:Y:S02]  /*8d60*/  FADD2 R4, R4.F32x2.HI_LO, R92.F32x2.HI_LO ;  /* 0x0000005c0404724b */ /* 0x000fe40000000000 */
[----:B------:R-:W-:Y:S02]  /*8d70*/  FADD2 R24, R24.F32x2.HI_LO, R102.F32x2.HI_LO ;  /* 0x000000661818724b */ /* 0x000fe40000000000 */
[----:B------:R-:W-:Y:S02]  /*8d80*/  FADD2 R28, R28.F32x2.HI_LO, R104.F32x2.HI_LO ;  /* 0x000000681c1c724b */ /* 0x000fe40000000000 */
        /* <DEDUP_REMOVED lines=51> */
[----:B------:R-:W-:-:S04]  /*90c0*/  FADD2 R4, R4.F32x2.HI_LO, R24.F32x2.HI_LO ;  /* 0x000000180404724b */ /* 0x000fc80000000000 */
[----:B------:R-:W-:-:S04]  /*90d0*/  FADD2 R4, R4.F32x2.HI_LO, R28.F32x2.HI_LO ;  /* 0x0000001c0404724b */ /* 0x000fc80000000000 */
[----:B------:R-:W-:Y:S01]  /*90e0*/  FADD R2, R4, R5 ;  /* 0x0000000504027221 */ /* 0x000fe20000000000 */
[----:B------:R-:W-:Y:S06]  /*90f0*/  BRA.U UP0, `(.L_x_44) ;  /* 0xffffffd900447547 */ /* 0x000fec000b83ffff */
.L_x_41:
[----:B------:R-:W-:-:S04]  /*9100*/  UISETP.LT.AND UP0, UPT, UR16, UR15, UPT ;  /* 0x0000000f1000728c */ /* 0x000fc8000bf01270 */
[----:B------:R-:W-:-:S04]  /*9110*/  USEL UR8, UR16, UR15, UP0 ;  /* 0x0000000f10087287 */ /* 0x000fc80008000000 */
[----:B------:R-:W-:-:S09]  /*9120*/  UISETP.GE.AND UP0, UPT, UR8, 0x1, UPT ;  /* 0x000000010800788c */ /* 0x000fd2000bf06270 */
[----:B------:R-:W-:Y:S05]  /*9130*/  BRA.U !UP0, `(.L_x_45) ;  /* 0x0000002108247547 */ /* 0x000fea000b800000 */
[----:B------:R-:W1:Y:S01]  /*9140*/  S2R R159, SR_TID.X ;  /* 0x00000000009f7919 */ /* 0x000e620000002100 */
[----:B------:R-:W2:Y:S01]  /*9150*/  S2UR UR4, SR_CgaCtaId ;  /* 0x00000000000479c3 */ /* 0x000ea20000008800 */
[----:B------:R-:W-:Y:S01]  /*9160*/  IMAD.MOV.U32 R160, RZ, RZ, R155 ;  /* 0x000000ffffa07224 */ /* 0x000fe200078e009b */
[----:B------:R-:W-:Y:S01]  /*9170*/  UMOV UR7, 0x400 ;  /* 0x0000040000077882 */ /* 0x000fe20000000000 */
[----:B------:R-:W3:Y:S01]  /*9180*/  LDCU UR5, c[0x0][0x600] ;  /* 0x0000c000ff0577ac */ /* 0x000ee20008000800 */
[----:B------:R-:W-:Y:S01]  /*9190*/  UIADD3 UR8, UPT, UPT, -UR8, URZ, URZ ;  /* 0x000000ff08087290 */ /* 0x000fe2000fffe1ff */
[----:B------:R-:W-:Y:S01]  /*91a0*/  UMOV UR9, URZ ;  /* 0x000000ff00097c82 */ /* 0x000fe20008000000 */
[----:B--2---:R-:W-:Y:S01]  /*91b0*/  ULEA UR7, UR4, UR7, 0x18 ;  /* 0x0000000704077291 */ /* 0x004fe2000f8ec0ff */
[----:B-1----:R-:W-:-:S05]  /*91c0*/  IMAD.U32 R158, R159, 0x10000, RZ ;  /* 0x000100009f9e7824 */ /* 0x002fca00078e00ff */
[----:B------:R-:W-:-:S04]  /*91d0*/  LOP3.LUT R158, R158, 0x600000, RZ, 0xc0, !PT ;  /* 0x006000009e9e7812 */ /* 0x000fc800078ec0ff */
[C---:B------:R-:W-:Y:S02]  /*91e0*/  LOP3.LUT R157, R158.reuse, 0x70, RZ, 0xfc, !PT ;  /* 0x000000709e9d7812 */ /* 0x040fe400078efcff */
[C---:B------:R-:W-:Y:S02]  /*91f0*/  LOP3.LUT R156, R158.reuse, 0x50, RZ, 0xfc, !PT ;  /* 0x000000509e9c7812 */ /* 0x040fe400078efcff */
[C---:B------:R-:W-:Y:S02]  /*9200*/  LOP3.LUT R154, R158.reuse, 0x60, RZ, 0xfc, !PT ;  /* 0x000000609e9a7812 */ /* 0x040fe400078efcff */
[C---:B------:R-:W-:Y:S02]  /*9210*/  LOP3.LUT R3, R158.reuse, 0x40, RZ, 0xfc, !PT ;  /* 0x000000409e037812 */ /* 0x040fe400078efcff */
[----:B---3--:R-:W-:-:S07]  /*9220*/  LOP3.LUT R0, R158, 0x20, RZ, 0xfc, !PT ;  /* 0x000000209e007812 */ /* 0x008fce00078efcff */
.L_x_48:
[----:B------:R-:W-:Y:S01]  /*9230*/  USHF.L.U32 UR4, UR11, 0x1f, URZ ;  /* 0x0000001f0b047899 */ /* 0x000fe200080006ff */
[----:B------:R-:W-:-:S05]  /*9240*/  R2UR UR6, R158 ;  /* 0x000000009e0672ca */ /* 0x000fca00000e0000 */
[----:B------:R-:W-:-:S04]  /*9250*/  MOV R4, UR4 ;  /* 0x0000000400047c02 */ /* 0x000fc80008000f00 */
[----:B------:R-:W1:Y:S02]  /*9260*/  SYNCS.PHASECHK.TRANS64.TRYWAIT P0, [UR7+0x60], R4 ;  /* 0x00006004ff0075a7 */ /* 0x000e640008001107 */
[----:B-1----:R-:W-:Y:S05]  /*9270*/  @!P0 BRA `(.L_x_46) ;  /* 0x0000004400488947 */ /* 0x002fea0003800000 */
.L_x_103:
[----:B------:R-:W2:Y:S01]  /*9280*/  LDTM.x32 R100, tmem[UR6] ;  /* 0x00000006006479ee */ /* 0x000ea200082c0000 */
[----:B------:R-:W-:Y:S01]  /*9290*/  R2UR UR4, R0 ;  /* 0x00000000000472ca */ /* 0x000fe200000e0000 */
[----:B------:R-:W-:Y:S01]  /*92a0*/  IMAD.MOV.U32 R162, RZ, RZ, 0x3d9df09d ;  /* 0x3d9df09dffa27424 */ /* 0x000fe200078e00ff */
[----:B------:R-:W-:-:S11]  /*92b0*/  R2UR UR6, R3 ;  /* 0x00000000030672ca */ /* 0x000fd600000e0000 */
[----:B------:R-:W3:Y:S01]  /*92c0*/  LDTM.x32 R68, tmem[UR4] ;  /* 0x00000004004479ee */ /* 0x000ee200082c0000 */
[----:B------:R-:W-:Y:S01]  /*92d0*/  R2UR UR4, R154 ;  /* 0x000000009a0472ca */ /* 0x000fe200000e0000 */
[----:B------:R-:W4:Y:S01]  /*92e0*/  LDTM.x32 R36, tmem[UR6] ;  /* 0x00000006002479ee */ /* 0x000f2200082c0000 */
[----:B--2---:R-:W-:Y:S02]  /*92f0*/  FMNMX3 R134, R160, R100, R101, !PT ;  /* 0x00000064a0867276 */ /* 0x004fe40007800065 */
[----:B------:R-:W-:Y:S02]  /*9300*/  FMNMX R133, R102, R103, !PT ;  /* 0x0000006766857209 */ /* 0x000fe40007800000 */
[----:B------:R-:W-:-:S07]  /*9310*/  FMNMX R132, R104, R105, !PT ;  /* 0x0000006968847209 */ /* 0x000fce0007800000 */
[----:B-1----:R-:W1:Y:S01]  /*9320*/  LDTM.x32 R4, tmem[UR4] ;  /* 0x00000004000479ee */ /* 0x002e6200082c0000 */
[----:B------:R-:W-:Y:S02]  /*9330*/  FMNMX R155, R106, R107, !PT ;  /* 0x0000006b6a9b7209 */ /* 0x000fe40007800000 */
        /* <DEDUP_REMOVED lines=12> */
[----:B---3--:R-:W-:Y:S02]  /*9400*/  FMNMX3 R134, R134, R68, R69, !PT ;  /* 0x0000004486867276 */ /* 0x008fe40007800045 */
        /* <DEDUP_REMOVED lines=15> */
[----:B----4-:R-:W-:-:S02]  /*9500*/  FMNMX3 R134, R134, R36, R37, !PT ;  /* 0x0000002486867276 */ /* 0x010fc40007800025 */
        /* <DEDUP_REMOVED lines=15> */
[----:B-1----:R-:W-:Y:S02]  /*9600*/  FMNMX3 R134, R134, R4, R5, !PT ;  /* 0x0000000486867276 */ /* 0x002fe40007800005 */
        /* <DEDUP_REMOVED lines=15> */
[----:B------:R-:W-:Y:S02]  /*9700*/  FMNMX R133, R134, R133, !PT ;  /* 0x0000008586857209 */ /* 0x000fe40007800000 */
[----:B------:R-:W-:Y:S02]  /*9710*/  R2UR UR4, R3 ;  /* 0x00000000030472ca */ /* 0x000fe400000e0000 */
[----:B------:R-:W-:-:S04]  /*9720*/  FMNMX3 R155, R133, R132, R155, !PT ;  /* 0x00000084859b7276 */ /* 0x000fc8000780009b */
[----:B------:R-:W-:-:S04]  /*9730*/  FSETP.NEU.AND P0, PT, R155, -INF , PT ;  /* 0xff8000009b00780b */ /* 0x000fc80003f0d000 */
[----:B------:R-:W-:Y:S02]  /*9740*/  FSEL R161, R155, RZ, P0 ;  /* 0x000000ff9ba17208 */ /* 0x000fe40000000000 */
[----:B------:R-:W-:-:S03]  /*9750*/  ELECT P0, URZ, PT ;  /* 0x0000000000ff782f */ /* 0x000fc60003800000 */
[----:B------:R-:W-:-:S04]  /*9760*/  FADD R163, -R161, R160 ;  /* 0x000000a0a1a37221 */ /* 0x000fc80000000100 */
[----:B------:R-:W-:-:S05]  /*9770*/  FMUL R163, R163, UR5 ;  /* 0x00000005a3a37c20 */ /* 0x000fca0008400000 */
[----:B------:R-:W-:Y:S02]  /*9780*/  FSETP.GE.AND P1, PT, R163, -8, PT ;  /* 0xc1000000a300780b */ /* 0x000fe40003f26000 */
[----:B------:R-:W1:Y:S02]  /*9790*/  MUFU.EX2 R163, R163 ;  /* 0x000000a300a37308 */ /* 0x000e640000000800 */
[C---:B------:R-:W-:Y:S02]  /*97a0*/  FSEL R161, R160.reuse, R161, P1 ;  /* 0x000000a1a0a17208 */ /* 0x040fe40000800000 */
[----:B------:R-:W-:-:S03]  /*97b0*/  FSEL R155, R160, R155, P1 ;  /* 0x0000009ba09b7208 */ /* 0x000fc60000800000 */
[----:B------:R-:W-:-:S04]  /*97c0*/  FFMA R161, -R161, UR5, RZ ;  /* 0x00000005a1a17c23 */ /* 0x000fc800080001ff */
[--C-:B------:R-:W-:Y:S02]  /*97d0*/  FFMA2 R132, R100.F32x2.HI_LO, UR5.F32, R161.reuse.F32 ;  /* 0x0000000564847c49 */ /* 0x100fe400092000a1 */
[--C-:B------:R-:W-:Y:S02]  /*97e0*/  FFMA2 R134, R102.F32x2.HI_LO, UR5.F32, R161.reuse.F32 ;  /* 0x0000000566867c49 */ /* 0x100fe400092000a1 */
[--C-:B------:R-:W-:Y:S02]  /*97f0*/  FFMA2 R136, R104.F32x2.HI_LO, UR5.F32, R161.reuse.F32 ;  /* 0x0000000568887c49 */ /* 0x100fe400092000a1 */
[--C-:B------:R-:W-:Y:S01]  /*9800*/  FFMA2 R138, R106.F32x2.HI_LO, UR5.F32, R161.reuse.F32 ;  /* 0x000000056a8a7c49 */ /* 0x100fe200092000a1 */
[----:B------:R-:W-:Y:S01]  /*9810*/  MUFU.EX2 R132, R132 ;  /* 0x0000008400847308 */ /* 0x000fe20000000800 */
[----:B------:R-:W-:Y:S02]  /*9820*/  FFMA2 R140, R108.F32x2.HI_LO, UR5.F32, R161.F32 ;  /* 0x000000056c8c7c49 */ /* 0x000fe400092000a1 */
[----:B------:R-:W-:-:S02]  /*9830*/  IMAD.SHL.U32 R106, R159, 0x4, RZ ;  /* 0x000000049f6a7824 */ /* 0x000fc400078e00ff */
[--C-:B------:R-:W-:Y:S01]  /*9840*/  FFMA2 R142, R110.F32x2.HI_LO, UR5.F32, R161.reuse.F32 ;  /* 0x000000056e8e7c49 */ /* 0x100fe200092000a1 */
[----:B-1----:R-:W-:Y:S01]  /*9850*/  FSEL R163, R163, 1, !P1 ;  /* 0x3f800000a3a37808 */ /* 0x002fe20004800000 */
[--C-:B------:R-:W-:Y:S02]  /*9860*/  FFMA2 R144, R112.F32x2.HI_LO, UR5.F32, R161.reuse.F32 ;  /* 0x0000000570907c49 */ /* 0x100fe400092000a1 */
[----:B------:R-:W-:Y:S02]  /*9870*/  IMAD.U32 R108, RZ, RZ, UR13 ;  /* 0x0000000dff6c7e24 */ /* 0x000fe4000f8e00ff */
[--C-:B------:R-:W-:Y:S01]  /*9880*/  FFMA2 R146, R114.F32x2.HI_LO, UR5.F32, R161.reuse.F32 ;  /* 0x0000000572927c49 */ /* 0x100fe200092000a1 */
[----:B------:R-:W1:Y:S01]  /*9890*/  MUFU.EX2 R133, R133 ;  /* 0x0000008500857308 */ /* 0x000e620000000800 */
[--C-:B------:R-:W-:Y:S01]  /*98a0*/  FFMA2 R116, R116.F32x2.HI_LO, UR5.F32, R161.reuse.F32 ;  /* 0x0000000574747c49 */ /* 0x100fe200092000a1 */
[----:B------:R-:W-:Y:S01]  /*98b0*/  LOP3.LUT R106, R106, 0x1fc, RZ, 0xc0, !PT ;  /* 0x000001fc6a6a7812 */ /* 0x000fe200078ec0ff */
        /* <DEDUP_REMOVED lines=9> */
[----:B------:R-:W3:Y:S01]  /*9950*/  MUFU.EX2 R135, R135 ;  /* 0x0000008700877308 */ /* 0x000ee20000000800 */
[--C-:B------:R-:W-:Y:S01]  /*9960*/  FFMA2 R152, R72.F32x2.HI_LO, UR5.F32, R161.reuse.F32 ;  /* 0x0000000548987c49 */ /* 0x100fe200092000a1 */
[----:B-1----:R-:W-:Y:S01]  /*9970*/  F2FP.F16.F32.PACK_AB R100, R133, R132 ;  /* 0x000000848564723e */ /* 0x002fe200000000ff */
[----:B------:R-:W-:-:S02]  /*9980*/  FFMA2 R148, R68.F32x2.HI_LO, UR5.F32, R161.F32 ;  /* 0x0000000544947c49 */ /* 0x000fc400092000a1 */
[--C-:B------:R-:W-:Y:S02]  /*9990*/  FFMA2 R72, R82.F32x2.HI_LO, UR5.F32, R161.reuse.F32 ;  /* 0x0000000552487c49 */ /* 0x100fe400092000a1 */
[--C-:B------:R-:W-:Y:S01]  /*99a0*/  FFMA2 R68, R74.F32x2.HI_LO, UR5.F32, R161.reuse.F32 ;  /* 0x000000054a447c49 */ /* 0x100fe200092000a1 */
[----:B------:R-:W-:Y:S01]  /*99b0*/  MUFU.EX2 R136, R136 ;  /* 0x0000008800887308 */ /* 0x000fe20000000800 */
[--C-:B------:R-:W-:Y:S01]  /*99c0*/  FFMA2 R74, R80.F32x2.HI_LO, UR5.F32, R161.reuse.F32 ;  /* 0x00000005504a7c49 */ /* 0x100fe200092000a1 */
[----:B------:R-:W-:Y:S01]  /*99d0*/  FMNMX R72, R72, -127, !PT ;  /* 0xc2fe000048487809 */ /* 0x000fe20007800000 */
[--C-:B------:R-:W-:Y:S01]  /*99e0*/  FFMA2 R150, R70.F32x2.HI_LO, UR5.F32, R161.reuse.F32 ;  /* 0x0000000546967c49 */ /* 0x100fe200092000a1 */
[----:B------:R-:W-:Y:S01]  /*99f0*/  FMNMX R73, R73, -127, !PT ;  /* 0xc2fe000049497809 */ /* 0x000fe20007800000 */
[--C-:B------:R-:W-:Y:S01]  /*9a00*/  FFMA2 R70, R96.F32x2.HI_LO, UR5.F32, R161.reuse.F32 ;  /* 0x0000000560467c49 */ /* 0x100fe200092000a1 */
[----:B------:R-:W-:Y:S01]  /*9a10*/  FMNMX R74, R74, -127, !PT ;  /* 0xc2fe00004a4a7809 */ /* 0x000fe20007800000 */
[--C-:B------:R-:W-:Y:S01]  /*9a20*/  FFMA2 R84, R84.F32x2.HI_LO, UR5.F32, R161.reuse.F32 ;  /* 0x0000000554547c49 */ /* 0x100fe200092000a1 */
[----:B------:R-:W1:Y:S01]  /*9a30*/  MUFU.EX2 R137, R137 ;  /* 0x0000008900897308 */ /* 0x000e620000000800 */
[----:B---3--:R-:W-:Y:S01]  /*9a40*/  F2FP.F16.F32.PACK_AB R101, R135, R134 ;  /* 0x000000868765723e */ /* 0x008fe200000000ff */
[--C-:B------:R-:W-:Y:S01]  /*9a50*/  FFMA2 R86, R86.F32x2.HI_LO, UR5.F32, R161.reuse.F32 ;  /* 0x0000000556567c49 */ /* 0x100fe200092000a1 */
[----:B------:R-:W-:Y:S01]  /*9a60*/  FMNMX R75, R75, -127, !PT ;  /* 0xc2fe00004b4b7809 */ /* 0x000fe20007800000 */
[--C-:B------:R-:W-:Y:S01]  /*9a70*/  FFMA2 R88, R88.F32x2.HI_LO, UR5.F32, R161.reuse.F32 ;  /* 0x0000000558587c49 */ /* 0x100fe200092000a1 */
[----:B------:R-:W-:Y:S01]  /*9a80*/  FMNMX R70, R70, -127, !PT ;  /* 0xc2fe000046467809 */ /* 0x000fe20007800000 */
[--C-:B------:R-:W-:Y:S01]  /*9a90*/  FFMA2 R90, R90.F32x2.HI_LO, UR5.F32, R161.reuse.F32 ;  /* 0x000000055a5a7c49 */ /* 0x100fe200092000a1 */
[----:B------:R-:W-:Y:S01]  /*9aa0*/  FMNMX R71, R71, -127, !PT ;  /* 0xc2fe000047477809 */ /* 0x000fe20007800000 */
[----:B------:R-:W-:Y:S01]  /*9ab0*/  MUFU.EX2 R138, R138 ;  /* 0x0000008a008a7308 */ /* 0x000fe20000000800 */
[----:B------:R-:W-:-:S02]  /*9ac0*/  FFMA2 R92, R92.F32x2.HI_LO, UR5.F32, R161.F32 ;  /* 0x000000055c5c7c49 */ /* 0x000fc400092000a1 */
[--C-:B------:R-:W-:Y:S02]  /*9ad0*/  FFMA2 R52, R52.F32x2.HI_LO, UR5.F32, R161.reuse.F32 ;  /* 0x0000000534347c49 */ /* 0x100fe400092000a1 */
[----:B------:R-:W-:Y:S02]  /*9ae0*/  FADD2.RM R96, R70.F32x2.HI_LO, 12582912 ;  /* 0x4b4000004660744b */ /* 0x000fe40000204000 */
[--C-:B------:R-:W-:Y:S01]  /*9af0*/  FFMA2 R54, R54.F32x2.HI_LO, UR5.F32, R161.reuse.F32 ;  /* 0x0000000536367c49 */ /* 0x100fe200092000a1 */
[----:B------:R-:W3:Y:S01]  /*9b00*/  MUFU.EX2 R139, R139 ;  /* 0x0000008b008b7308 */ /* 0x000ee20000000800 */
[----:B-1----:R-:W-:Y:S01]  /*9b10*/  F2FP.F16.F32.PACK_AB R102, R137, R136 ;  /* 0x000000888966723e */ /* 0x002fe200000000ff */
[--C-:B------:R-:W-:Y:S02]  /*9b20*/  FFMA2 R56, R56.F32x2.HI_LO, UR5.F32, R161.reuse.F32 ;  /* 0x0000000538387c49 */ /* 0x100fe400092000a1 */
[--C-:B------:R-:W-:Y:S02]  /*9b30*/  FFMA2 R58, R58.F32x2.HI_LO, UR5.F32, R161.reuse.F32 ;  /* 0x000000053a3a7c49 */ /* 0x100fe400092000a1 */
[----:B------:R-:W-:-:S02]  /*9b40*/  FFMA2 R60, R60.F32x2.HI_LO, UR5.F32, R161.F32 ;  /* 0x000000053c3c7c49 */ /* 0x000fc400092000a1 */
[----:B------:R-:W-:Y:S01]  /*9b50*/  MUFU.EX2 R140, R140 ;  /* 0x0000008c008c7308 */ /* 0x000fe20000000800 */
[--C-:B------:R-:W-:Y:S02]  /*9b60*/  FFMA2 R20, R20.F32x2.HI_LO, UR5.F32, R161.reuse.F32 ;  /* 0x0000000514147c49 */ /* 0x100fe400092000a1 */
[--C-:B------:R-:W-:Y:S02]  /*9b70*/  FFMA2 R22, R22.F32x2.HI_LO, UR5.F32, R161.reuse.F32 ;  /* 0x0000000516167c49 */ /* 0x100fe400092000a1 */
[--C-:B------:R-:W-:Y:S02]  /*9b80*/  FFMA2 R24, R24.F32x2.HI_LO, UR5.F32, R161.reuse.F32 ;  /* 0x0000000518187c49 */ /* 0x100fe400092000a1 */
[--C-:B------:R-:W-:Y:S01]  /*9b90*/  FFMA2 R26, R26.F32x2.HI_LO, UR5.F32, R161.reuse.F32 ;  /* 0x000000051a1a7c49 */ /* 0x100fe200092000a1 */
[----:B------:R-:W1:Y:S01]  /*9ba0*/  MUFU.EX2 R141, R141 ;  /* 0x0000008d008d7308 */ /* 0x000e620000000800 */
[----:B---3--:R-:W-:Y:S01]  /*9bb0*/  F2FP.F16.F32.PACK_AB R103, R139, R138 ;  /* 0x0000008a8b67723e */ /* 0x008fe200000000ff */
[----:B------:R-:W-:-:S02]  /*9bc0*/  FFMA2 R28, R28.F32x2.HI_LO, UR5.F32, R161.F32 ;  /* 0x000000051c1c7c49 */ /* 0x000fc400092000a1 */
[--C-:B------:R-:W-:Y:S02]  /*9bd0*/  FFMA2 R30, R30.F32x2.HI_LO, UR5.F32, R161.reuse.F32 ;  /* 0x000000051e1e7c49 */ /* 0x100fe400092000a1 */
[--C-:B------:R-:W-:Y:S02]  /*9be0*/  FFMA2 R32, R32.F32x2.HI_LO, UR5.F32, R161.reuse.F32 ;  /* 0x0000000520207c49 */ /* 0x100fe400092000a1 */
[----:B------:R-:W-:Y:S01]  /*9bf0*/  MUFU.EX2 R142, R142 ;  /* 0x0000008e008e7308 */ /* 0x000fe20000000800 */
[--C-:B------:R-:W-:Y:S02]  /*9c00*/  FFMA2 R34, R34.F32x2.HI_LO, UR5.F32, R161.reuse.F32 ;  /* 0x0000000522227c49 */ /* 0x100fe400092000a1 */
[----:B------:R-:W-:-:S05]  /*9c10*/  FFMA2 R10, R10.F32x2.HI_LO, UR5.F32, R161.F32 ;  /* 0x000000050a0a7c49 */ /* 0x000fca00092000a1 */
[----:B------:R-:W3:Y:S01]  /*9c20*/  MUFU.EX2 R143, R143 ;  /* 0x0000008f008f7308 */ /* 0x000ee20000000800 */
[----:B-1----:R-:W-:-:S07]  /*9c30*/  F2FP.F16.F32.PACK_AB R104, R141, R140 ;  /* 0x0000008c8d68723e */ /* 0x002fce00000000ff */
[----:B------:R-:W-:Y:S08]  /*9c40*/  MUFU.EX2 R144, R144 ;  /* 0x0000009000907308 */ /* 0x000ff00000000800 */
[----:B------:R-:W2:Y:S01]  /*9c50*/  MUFU.EX2 R145, R145 ;  /* 0x0000009100917308 */ /* 0x000ea20000000800 */
[----:B---3--:R-:W-:-:S07]  /*9c60*/  F2FP.F16.F32.PACK_AB R105, R143, R142 ;  /* 0x0000008e8f69723e */ /* 0x008fce00000000ff */
[----:B------:R-:W-:Y:S08]  /*9c70*/  MUFU.EX2 R146, R146 ;  /* 0x0000009200927308 */ /* 0x000ff00000000800 */
[----:B------:R-:W1:Y:S01]  /*9c80*/  MUFU.EX2 R147, R147 ;  /* 0x0000009300937308 */ /* 0x000e620000000800 */
[----:B--2---:R-:W-:-:S07]  /*9c90*/  F2FP.F16.F32.PACK_AB R106, R145, R144 ;  /* 0x00000090916a723e */ /* 0x004fce00000000ff */
[----:B------:R-:W-:Y:S08]  /*9ca0*/  MUFU.EX2 R116, R116 ;  /* 0x0000007400747308 */ /* 0x000ff00000000800 */
        /* <DEDUP_REMOVED lines=25> */
[----:B------:R-:W-:Y:S01]  /*9e40*/  MUFU.EX2 R149, R149 ;  /* 0x0000009500957308 */ /* 0x000fe20000000800 */
[----:B-1----:R-:W-:-:S04]  /*9e50*/  F2FP.F16.F32.PACK_AB R115, R131, R130 ;  /* 0x000000828373723e */ /* 0x002fc800000000ff */
[----:B------:R1:W-:Y:S01]  /*9e60*/  STTM.x16 tmem[UR4], R100 ;  /* 0x00000064000079ed */ /* 0x0003e20008240004 */
[----:B------:R-:W-:Y:S02]  /*9e70*/  R2UR UR4, R156 ;  /* 0x000000009c0472ca */ /* 0x000fe400000e0000 */
[----:B------:R-:W-:Y:S08]  /*9e80*/  MUFU.EX2 R150, R150 ;  /* 0x0000009600967308 */ /* 0x000ff00000000800 */
[----:B------:R-:W-:Y:S08]  /*9e90*/  MUFU.EX2 R151, R151 ;  /* 0x0000009700977308 */ /* 0x000ff00000000800 */
[----:B------:R-:W-:Y:S08]  /*9ea0*/  MUFU.EX2 R152, R152 ;  /* 0x0000009800987308 */ /* 0x000ff00000000800 */
[----:B------:R-:W-:Y:S08]  /*9eb0*/  MUFU.EX2 R153, R153 ;  /* 0x0000009900997308 */ /* 0x000ff00000000800 */
[----:B------:R-:W-:Y:S08]  /*9ec0*/  MUFU.EX2 R84, R84 ;  /* 0x0000005400547308 */ /* 0x000ff00000000800 */
[----:B------:R-:W-:Y:S08]  /*9ed0*/  MUFU.EX2 R85, R85 ;  /* 0x0000005500557308 */ /* 0x000ff00000000800 */
[----:B------:R-:W-:Y:S01]  /*9ee0*/  MUFU.EX2 R86, R86 ;  /* 0x0000005600567308 */ /* 0x000fe20000000800 */
[----:B-1----:R-:W-:-:S02]  /*9ef0*/  FADD2.RM R106, R72.F32x2.HI_LO, 12582912 ;  /* 0x4b400000486a744b */ /* 0x002fc40000204000 */
[----:B------:R-:W-:Y:S02]  /*9f00*/  FADD2.RM R108, R74.F32x2.HI_LO, 12582912 ;  /* 0x4b4000004a6c744b */ /* 0x000fe40000204000 */
[----:B------:R-:W-:-:S03]  /*9f10*/  FFMA2 R102, R76.F32x2.HI_LO, UR5.F32, R161.F32 ;  /* 0x000000054c667c49 */ /* 0x000fc600092000a1 */
[----:B------:R-:W-:Y:S01]  /*9f20*/  MUFU.EX2 R100, R68 ;  /* 0x0000004400647308 */ /* 0x000fe20000000800 */
[----:B------:R-:W-:Y:S02]  /*9f30*/  FADD2 R76, R108.F32x2.HI_LO, -12582912 ;  /* 0xcb4000006c4c744b */ /* 0x000fe40000200000 */
[----:B------:R-:W-:Y:S02]  /*9f40*/  FFMA2 R104, R78.F32x2.HI_LO, UR5.F32, R161.F32 ;  /* 0x000000054e687c49 */ /* 0x000fe400092000a1 */
[----:B------:R-:W-:Y:S02]  /*9f50*/  FADD2 R74, R74.F32x2.HI_LO, -R76.F32x2.HI_LO ;  /* 0x8000004c4a4a724b */ /* 0x000fe40000000000 */
[--C-:B------:R-:W-:Y:S01]  /*9f60*/  FFMA2 R76, R98.F32x2.HI_LO, UR5.F32, R161.reuse.F32 ;  /* 0x00000005624c7c49 */ /* 0x100fe200092000a1 */
[----:B------:R1:W-:Y:S01]  /*9f70*/  MUFU.EX2 R101, R69 ;  /* 0x0000004500657308 */ /* 0x0003e20000000800 */
[--C-:B------:R-:W-:Y:S02]  /*9f80*/  FFMA2 R98, R94.F32x2.HI_LO, UR5.F32, R161.reuse.F32 ;  /* 0x000000055e627c49 */ /* 0x100fe400092000a1 */
[--C-:B------:R-:W-:Y:S01]  /*9f90*/  FFMA2 R110, R36.F32x2.HI_LO, UR5.F32, R161.reuse.F32 ;  /* 0x00000005246e7c49 */ /* 0x100fe200092000a1 */
[----:B------:R-:W-:Y:S01]  /*9fa0*/  FMNMX R76, R76, -127, !PT ;  /* 0xc2fe00004c4c7809 */ /* 0x000fe20007800000 */
[--C-:B------:R-:W-:Y:S01]  /*9fb0*/  FFMA2 R36, R42.F32x2.HI_LO, UR5.F32, R161.reuse.F32 ;  /* 0x000000052a247c49 */ /* 0x100fe200092000a1 */
[----:B------:R-:W-:Y:S01]  /*9fc0*/  FMNMX R77, R77, -127, !PT ;  /* 0xc2fe00004d4d7809 */ /* 0x000fe20007800000 */
[--C-:B------:R-:W-:Y:S01]  /*9fd0*/  FFMA2 R42, R48.F32x2.HI_LO, UR5.F32, R161.reuse.F32 ;  /* 0x00000005302a7c49 */ /* 0x100fe200092000a1 */
[----:B------:R-:W-:Y:S01]  /*9fe0*/  MUFU.EX2 R102, R102 ;  /* 0x0000006600667308 */ /* 0x000fe20000000800 */
[----:B------:R-:W-:-:S02]  /*9ff0*/  FFMA2 R114, R40.F32x2.HI_LO, UR5.F32, R161.F32 ;  /* 0x0000000528727c49 */ /* 0x000fc400092000a1 */
[--C-:B------:R-:W-:Y:S01]  /*a000*/  FFMA2 R40, R50.F32x2.HI_LO, UR5.F32, R161.reuse.F32 ;  /* 0x0000000532287c49 */ /* 0x100fe200092000a1 */
[----:B------:R-:W-:Y:S01]  /*a010*/  FMNMX R42, R42, -127, !PT ;  /* 0xc2fe00002a2a7809 */ /* 0x000fe20007800000 */
[--C-:B------:R-:W-:Y:S01]  /*a020*/  FFMA2 R112, R38.F32x2.HI_LO, UR5.F32, R161.reuse.F32 ;  /* 0x0000000526707c49 */ /* 0x100fe200092000a1 */
[----:B------:R-:W-:Y:S01]  /*a030*/  FMNMX R43, R43, -127, !PT ;  /* 0xc2fe00002b2b7809 */ /* 0x000fe20007800000 */
[----:B------:R-:W-:Y:S01]  /*a040*/  FFMA2 R38, R64.F32x2.HI_LO, UR5.F32, R161.F32 ;  /* 0x0000000540267c49 */ /* 0x000fe200092000a1 */
[----:B------:R-:W2:Y:S01]  /*a050*/  MUFU.EX2 R103, R103 ;  /* 0x0000006700677308 */ /* 0x000ea20000000800 */
[----:B-1----:R-:W-:Y:S01]  /*a060*/  FADD2 R68, R106.F32x2.HI_LO, -12582912 ;  /* 0xcb4000006a44744b */ /* 0x002fe20000200000 */
[----:B------:R-:W-:Y:S02]  /*a070*/  FMNMX R40, R40, -127, !PT ;  /* 0xc2fe000028287809 */ /* 0x000fe40007800000 */
[----:B------:R-:W-:Y:S01]  /*a080*/  FMNMX R41, R41, -127, !PT ;  /* 0xc2fe000029297809 */ /* 0x000fe20007800000 */
[----:B------:R-:W-:Y:S01]  /*a090*/  FADD2 R72, R72.F32x2.HI_LO, -R68.F32x2.HI_LO ;  /* 0x800000444848724b */ /* 0x000fe20000000000 */
[----:B------:R-:W-:Y:S01]  /*a0a0*/  FMNMX R38, R38, -127, !PT ;  /* 0xc2fe000026267809 */ /* 0x000fe20007800000 */
[----:B------:R-:W-:Y:S01]  /*a0b0*/  FADD2 R68, R96.F32x2.HI_LO, -12582912 ;  /* 0xcb4000006044744b */ /* 0x000fe20000200000 */
[----:B------:R-:W-:Y:S01]  /*a0c0*/  MUFU.EX2 R104, R104 ;  /* 0x0000006800687308 */ /* 0x000fe20000000800 */
[----:B------:R-:W-:-:S02]  /*a0d0*/  FMNMX R39, R39, -127, !PT ;  /* 0xc2fe000027277809 */ /* 0x000fc40007800000 */
[----:B------:R-:W-:Y:S02]  /*a0e0*/  FADD2 R70, R70.F32x2.HI_LO, -R68.F32x2.HI_LO ;  /* 0x800000444646724b */ /* 0x000fe40000000000 */
[----:B------:R-:W-:Y:S02]  /*a0f0*/  FFMA2 R68, R74.F32x2.HI_LO, R162.F32, 0.22756439447402954102 ;  /* 0x3e6906a44a447449 */ /* 0x000fe400012000a2 */
[----:B------:R-:W-:Y:S01]  /*a100*/  FADD2.RM R64, R38.F32x2.HI_LO, 12582912 ;  /* 0x4b4000002640744b */ /* 0x000fe20000204000 */
[----:B------:R-:W1:Y:S01]  /*a110*/  MUFU.EX2 R105, R105 ;  /* 0x0000006900697308 */ /* 0x000e620000000800 */
[----:B------:R-:W-:-:S04]  /*a120*/  FFMA2 R68, R68.F32x2.HI_LO, R74.F32x2.HI_LO, 0.69514614343643188477 ;  /* 0x3f31f51944447449 */ /* 0x000fc8000020004a */
[----:B------:R-:W-:Y:S02]  /*a130*/  FFMA2 R74, R68.F32x2.HI_LO, R74.F32x2.HI_LO, 1 ;  /* 0x3f800000444a7449 */ /* 0x000fe4000020004a */
[----:B------:R-:W-:Y:S01]  /*a140*/  FFMA2 R68, R72.F32x2.HI_LO, R162.F32, 0.22756439447402954102 ;  /* 0x3e6906a448447449 */ /* 0x000fe200012000a2 */
[----:B------:R-:W-:Y:S01]  /*a150*/  MUFU.EX2 R87, R87 ;  /* 0x0000005700577308 */ /* 0x000fe20000000800 */
[----:B------:R-:W-:Y:S02]  /*a160*/  IMAD R108, R108, 0x800000, R74 ;  /* 0x008000006c6c7824 */ /* 0x000fe400078e024a */
[-C--:B------:R-:W-:Y:S02]  /*a170*/  FFMA2 R68, R68.F32x2.HI_LO, R72.reuse.F32x2.HI_LO, 0.69514614343643188477 ;  /* 0x3f31f51944447449 */ /* 0x080fe40000200048 */
[----:B------:R-:W-:Y:S02]  /*a180*/  IMAD R109, R109, 0x800000, R75 ;  /* 0x008000006d6d7824 */ /* 0x000fe400078e024b */
[----:B------:R-:W-:Y:S01]  /*a190*/  FFMA2 R72, R68.F32x2.HI_LO, R72.F32x2.HI_LO, 1 ;  /* 0x3f80000044487449 */ /* 0x000fe20000200048 */
[----:B------:R-:W-:Y:S01]  /*a1a0*/  MUFU.EX2 R88, R88 ;  /* 0x0000005800587308 */ /* 0x000fe20000000800 */
[----:B------:R-:W-:Y:S01]  /*a1b0*/  FFMA2 R68, R70.F32x2.HI_LO, R162.F32, 0.22756439447402954102 ;  /* 0x3e6906a446447449 */ /* 0x000fe200012000a2 */
[----:B------:R-:W-:Y:S01]  /*a1c0*/  F2FP.F16.F32.PACK_AB R74, R109, R108 ;  /* 0x0000006c6d4a723e */ /* 0x000fe200000000ff */
[----:B------:R-:W-:Y:S01]  /*a1d0*/  IMAD R106, R106, 0x800000, R72 ;  /* 0x008000006a6a7824 */ /* 0x000fe200078e0248 */
[----:B--2---:R-:W-:Y:S01]  /*a1e0*/  F2FP.F16.F32.PACK_AB R72, R103, R102 ;  /* 0x000000666748723e */ /* 0x004fe200000000ff */
[----:B------:R-:W-:-:S02]  /*a1f0*/  FFMA2 R68, R68.F32x2.HI_LO, R70.F32x2.HI_LO, 0.69514614343643188477 ;  /* 0x3f31f51944447449 */ /* 0x000fc40000200046 */
[----:B------:R-:W-:Y:S01]  /*a200*/  IMAD R107, R107, 0x800000, R73 ;  /* 0x008000006b6b7824 */ /* 0x000fe200078e0249 */
[----:B-1----:R-:W-:Y:S01]  /*a210*/  F2FP.F16.F32.PACK_AB R73, R105, R104 ;  /* 0x000000686949723e */ /* 0x002fe200000000ff */
[----:B------:R-:W1:Y:S01]  /*a220*/  MUFU.EX2 R89, R89 ;  /* 0x0000005900597308 */ /* 0x000e620000000800 */
[----:B------:R-:W-:Y:S02]  /*a230*/  FFMA2 R70, R68.F32x2.HI_LO, R70.F32x2.HI_LO, 1 ;  /* 0x3f80000044467449 */ /* 0x000fe40000200046 */
[----:B------:R-:W-:Y:S01]  /*a240*/  FADD2.RM R68, R76.F32x2.HI_LO, 12582912 ;  /* 0x4b4000004c44744b */ /* 0x000fe20000204000 */
[----:B------:R-:W-:Y:S01]  /*a250*/  F2FP.F16.F32.PACK_AB R75, R107, R106 ;  /* 0x0000006a6b4b723e */ /* 0x000fe200000000ff */
[----:B------:R-:W-:Y:S01]  /*a260*/  IMAD R96, R96, 0x800000, R70 ;  /* 0x0080000060607824 */ /* 0x000fe200078e0246 */
[----:B------:R-:W-:Y:S01]  /*a270*/  F2FP.F16.F32.PACK_AB R70, R153, R152 ;  /* 0x000000989946723e */ /* 0x000fe200000000ff */
[----:B------:R-:W-:Y:S01]  /*a280*/  FADD2 R78, R68.F32x2.HI_LO, -12582912 ;  /* 0xcb400000444e744b */ /* 0x000fe20000200000 */
[----:B------:R-:W-:Y:S01]  /*a290*/  MUFU.EX2 R90, R90 ;  /* 0x0000005a005a7308 */ /* 0x000fe20000000800 */
[----:B------:R-:W-:Y:S01]  /*a2a0*/  IMAD R97, R97, 0x800000, R71 ;  /* 0x0080000061617824 */ /* 0x000fe200078e0247 */
[----:B------:R-:W-:Y:S01]  /*a2b0*/  F2FP.F16.F32.PACK_AB R71, R101, R100 ;  /* 0x000000646547723e */ /* 0x000fe200000000ff */
[----:B------:R-:W-:-:S03]  /*a2c0*/  FADD2 R76, R76.F32x2.HI_LO, -R78.F32x2.HI_LO ;  /* 0x8000004e4c4c724b */ /* 0x000fc60000000000 */
[----:B------:R-:W-:Y:S01]  /*a2d0*/  F2FP.F16.F32.PACK_AB R82, R97, R96 ;  /* 0x000000606152723e */ /* 0x000fe200000000ff */
[----:B------:R-:W-:Y:S01]  /*a2e0*/  FFMA2 R78, R76.F32x2.HI_LO, R162.F32, 0.22756439447402954102 ;  /* 0x3e6906a44c4e7449 */ /* 0x000fe200012000a2 */
[----:B------:R-:W2:Y:S03]  /*a2f0*/  MUFU.EX2 R91, R91 ;  /* 0x0000005b005b7308 */ /* 0x000ea60000000800 */
[----:B------:R-:W-:-:S04]  /*a300*/  FFMA2 R78, R78.F32x2.HI_LO, R76.F32x2.HI_LO, 0.69514614343643188477 ;  /* 0x3f31f5194e4e7449 */ /* 0x000fc8000020004c */
[----:B------:R-:W-:Y:S01]  /*a310*/  FFMA2 R76, R78.F32x2.HI_LO, R76.F32x2.HI_LO, 1 ;  /* 0x3f8000004e4c7449 */ /* 0x000fe2000020004c */
[----:B------:R-:W-:Y:S01]  /*a320*/  MUFU.EX2 R92, R92 ;  /* 0x0000005c005c7308 */ /* 0x000fe20000000800 */
[----:B-1----:R-:W-:Y:S02]  /*a330*/  F2FP.F16.F32.PACK_AB R78, R89, R88 ;  /* 0x00000058594e723e */ /* 0x002fe400000000ff */
[----:B------:R-:W-:Y:S01]  /*a340*/  IMAD R94, R68, 0x800000, R76 ;  /* 0x00800000445e7824 */ /* 0x000fe200078e024c */
[----:B------:R-:W-:Y:S01]  /*a350*/  F2FP.F16.F32.PACK_AB R68, R149, R148 ;  /* 0x000000949544723e */ /* 0x000fe200000000ff */
[----:B------:R-:W-:Y:S01]  /*a360*/  IMAD R95, R69, 0x800000, R77 ;  /* 0x00800000455f7824 */ /* 0x000fe200078e024d */
[----:B------:R-:W-:Y:S02]  /*a370*/  F2FP.F16.F32.PACK_AB R69, R151, R150 ;  /* 0x000000969745723e */ /* 0x000fe400000000ff */
[----:B------:R-:W1:Y:S01]  /*a380*/  MUFU.EX2 R93, R93 ;  /* 0x0000005d005d7308 */ /* 0x000e620000000800 */
[----:B------:R-:W-:-:S02]  /*a390*/  F2FP.F16.F32.PACK_AB R76, R85, R84 ;  /* 0x00000054554c723e */ /* 0x000fc400000000ff */
[----:B------:R-:W-:Y:S02]  /*a3a0*/  F2FP.F16.F32.PACK_AB R77, R87, R86 ;  /* 0x00000056574d723e */ /* 0x000fe400000000ff */
[----:B--2---:R-:W-:Y:S02]  /*a3b0*/  F2FP.F16.F32.PACK_AB R79, R91, R90 ;  /* 0x0000005a5b4f723e */ /* 0x004fe400000000ff */
[----:B------:R-:W-:Y:S01]  /*a3c0*/  F2FP.F16.F32.PACK_AB R83, R95, R94 ;  /* 0x0000005e5f53723e */ /* 0x000fe200000000ff */
[----:B------:R-:W-:Y:S08]  /*a3d0*/  MUFU.EX2 R98, R98 ;  /* 0x0000006200627308 */ /* 0x000ff00000000800 */
[----:B------:R-:W2:Y:S01]  /*a3e0*/  MUFU.EX2 R99, R99 ;  /* 0x0000006300637308 */ /* 0x000ea20000000800 */
[----:B-1----:R-:W-:-:S07]  /*a3f0*/  F2FP.F16.F32.PACK_AB R80, R93, R92 ;  /* 0x0000005c5d50723e */ /* 0x002fce00000000ff */
[----:B------:R-:W-:Y:S08]  /*a400*/  MUFU.EX2 R110, R110 ;  /* 0x0000006e006e7308 */ /* 0x000ff00000000800 */
[----:B------:R-:W-:Y:S01]  /*a410*/  MUFU.EX2 R111, R111 ;  /* 0x0000006f006f7308 */ /* 0x000fe20000000800 */
[----:B--2---:R-:W-:-:S04]  /*a420*/  F2FP.F16.F32.PACK_AB R81, R99, R98 ;  /* 0x000000626351723e */ /* 0x004fc800000000ff */
        /* <DEDUP_REMOVED lines=13> */
[--C-:B------:R-:W-:Y:S02]  /*a500*/  FFMA2 R44, R66.F32x2.HI_LO, UR5.F32, R161.reuse.F32 ;  /* 0x00000005422c7c49 */ /* 0x100fe400092000a1 */
[--C-:B------:R-:W-:Y:S02]  /*a510*/  FFMA2 R72, R46.F32x2.HI_LO, UR5.F32, R161.reuse.F32 ;  /* 0x000000052e487c49 */ /* 0x100fe400092000a1 */
[--C-:B------:R-:W-:Y:S01]  /*a520*/  FFMA2 R66, R62.F32x2.HI_LO, UR5.F32, R161.reuse.F32 ;  /* 0x000000053e427c49 */ /* 0x100fe200092000a1 */
[----:B------:R-:W-:Y:S01]  /*a530*/  FMNMX R44, R44, -127, !PT ;  /* 0xc2fe00002c2c7809 */ /* 0x000fe20007800000 */
[--C-:B------:R-:W-:Y:S01]  /*a540*/  FFMA2 R78, R4.F32x2.HI_LO, UR5.F32, R161.reuse.F32 ;  /* 0x00000005044e7c49 */ /* 0x100fe200092000a1 */
[----:B------:R1:W-:Y:S01]  /*a550*/  MUFU.EX2 R69, R37 ;  /* 0x0000002500457308 */ /* 0x0003e20000000800 */
[----:B------:R-:W-:Y:S01]  /*a560*/  FMNMX R45, R45, -127, !PT ;  /* 0xc2fe00002d2d7809 */ /* 0x000fe20007800000 */
[----:B------:R-:W-:-:S02]  /*a570*/  FFMA2 R80, R6.F32x2.HI_LO, UR5.F32, R161.F32 ;  /* 0x0000000506507c49 */ /* 0x000fc400092000a1 */
[----:B------:R-:W-:-:S04]  /*a580*/  FFMA2 R82, R8.F32x2.HI_LO, UR5.F32, R161.F32 ;  /* 0x0000000508527c49 */ /* 0x000fc800092000a1 */
[----:B------:R-:W-:Y:S08]  /*a590*/  MUFU.EX2 R70, R70 ;  /* 0x0000004600467308 */ /* 0x000ff00000000800 */
[----:B------:R-:W2:Y:S01]  /*a5a0*/  MUFU.EX2 R71, R71 ;  /* 0x0000004700477308 */ /* 0x000ea20000000800 */
[----:B-1----:R-:W-:-:S04]  /*a5b0*/  FADD2 R36, R76.F32x2.HI_LO, -12582912 ;  /* 0xcb4000004c24744b */ /* 0x002fc80000200000 */
[----:B------:R-:W-:Y:S02]  /*a5c0*/  FADD2 R42, R42.F32x2.HI_LO, -R36.F32x2.HI_LO ;  /* 0x800000242a2a724b */ /* 0x000fe40000000000 */
[----:B------:R-:W-:Y:S01]  /*a5d0*/  FADD2 R36, R74.F32x2.HI_LO, -12582912 ;  /* 0xcb4000004a24744b */ /* 0x000fe20000200000 */
[----:B------:R-:W-:Y:S03]  /*a5e0*/  MUFU.EX2 R72, R72 ;  /* 0x0000004800487308 */ /* 0x000fe60000000800 */
[----:B------:R-:W-:Y:S02]  /*a5f0*/  FADD2 R40, R40.F32x2.HI_LO, -R36.F32x2.HI_LO ;  /* 0x800000242828724b */ /* 0x000fe40000000000 */
[----:B------:R-:W-:-:S03]  /*a600*/  FADD2 R36, R64.F32x2.HI_LO, -12582912 ;  /* 0xcb4000004024744b */ /* 0x000fc60000200000 */
[----:B------:R-:W1:Y:S01]  /*a610*/  MUFU.EX2 R73, R73 ;  /* 0x0000004900497308 */ /* 0x000e620000000800 */
[----:B------:R-:W-:Y:S02]  /*a620*/  FADD2 R38, R38.F32x2.HI_LO, -R36.F32x2.HI_LO ;  /* 0x800000242626724b */ /* 0x000fe40000000000 */
[----:B------:R-:W-:-:S04]  /*a630*/  FFMA2 R36, R42.F32x2.HI_LO, R162.F32, 0.22756439447402954102 ;  /* 0x3e6906a42a247449 */ /* 0x000fc800012000a2 */
[-C--:B------:R-:W-:Y:S01]  /*a640*/  FFMA2 R36, R36.F32x2.HI_LO, R42.reuse.F32x2.HI_LO, 0.69514614343643188477 ;  /* 0x3f31f51924247449 */ /* 0x080fe2000020002a */
[----:B------:R-:W3:Y:S03]  /*a650*/  MUFU.EX2 R55, R55 ;  /* 0x0000003700377308 */ /* 0x000ee60000000800 */
[----:B------:R-:W-:Y:S02]  /*a660*/  FFMA2 R42, R36.F32x2.HI_LO, R42.F32x2.HI_LO, 1 ;  /* 0x3f800000242a7449 */ /* 0x000fe4000020002a */
[----:B------:R-:W-:Y:S02]  /*a670*/  FFMA2 R36, R40.F32x2.HI_LO, R162.F32, 0.22756439447402954102 ;  /* 0x3e6906a428247449 */ /* 0x000fe400012000a2 */
[----:B------:R-:W-:Y:S01]  /*a680*/  IMAD R76, R76, 0x800000, R42 ;  /* 0x008000004c4c7824 */ /* 0x000fe200078e022a */
[----:B------:R-:W-:Y:S01]  /*a690*/  MUFU.EX2 R56, R56 ;  /* 0x0000003800387308 */ /* 0x000fe20000000800 */
[----:B------:R-:W-:-:S02]  /*a6a0*/  FFMA2 R36, R36.F32x2.HI_LO, R40.F32x2.HI_LO, 0.69514614343643188477 ;  /* 0x3f31f51924247449 */ /* 0x000fc40000200028 */
[----:B------:R-:W-:Y:S02]  /*a6b0*/  IMAD R77, R77, 0x800000, R43 ;  /* 0x008000004d4d7824 */ /* 0x000fe400078e022b */
[----:B------:R-:W-:Y:S02]  /*a6c0*/  FFMA2 R40, R36.F32x2.HI_LO, R40.F32x2.HI_LO, 1 ;  /* 0x3f80000024287449 */ /* 0x000fe40000200028 */
[----:B------:R-:W-:Y:S01]  /*a6d0*/  FADD2.RM R36, R44.F32x2.HI_LO, 12582912 ;  /* 0x4b4000002c24744b */ /* 0x000fe20000204000 */
[----:B------:R-:W4:Y:S01]  /*a6e0*/  MUFU.EX2 R57, R57 ;  /* 0x0000003900397308 */ /* 0x000f220000000800 */
[----:B------:R-:W-:Y:S01]  /*a6f0*/  IMAD R74, R74, 0x800000, R40 ;  /* 0x008000004a4a7824 */ /* 0x000fe200078e0228 */
[----:B--2---:R-:W-:Y:S01]  /*a700*/  F2FP.F16.F32.PACK_AB R40, R71, R70 ;  /* 0x000000464728723e */ /* 0x004fe200000000ff */
[----:B------:R-:W-:Y:S02]  /*a710*/  FADD2 R46, R36.F32x2.HI_LO, -12582912 ;  /* 0xcb400000242e744b */ /* 0x000fe40000200000 */
[----:B------:R-:W-:Y:S01]  /*a720*/  IMAD R75, R75, 0x800000, R41 ;  /* 0x008000004b4b7824 */ /* 0x000fe200078e0229 */
[----:B-1----:R-:W-:Y:S01]  /*a730*/  F2FP.F16.F32.PACK_AB R41, R73, R72 ;  /* 0x000000484929723e */ /* 0x002fe200000000ff */
[----:B------:R-:W-:Y:S01]  /*a740*/  FADD2 R44, R44.F32x2.HI_LO, -R46.F32x2.HI_LO ;  /* 0x8000002e2c2c724b */ /* 0x000fe20000000000 */
[----:B------:R-:W-:Y:S01]  /*a750*/  MUFU.EX2 R58, R58 ;  /* 0x0000003a003a7308 */ /* 0x000fe20000000800 */
[----:B------:R-:W-:Y:S01]  /*a760*/  FFMA2 R46, R38.F32x2.HI_LO, R162.F32, 0.22756439447402954102 ;  /* 0x3e6906a4262e7449 */ /* 0x000fe200012000a2 */
[----:B------:R-:W-:-:S02]  /*a770*/  F2FP.F16.F32.PACK_AB R42, R77, R76 ;  /* 0x0000004c4d2a723e */ /* 0x000fc400000000ff */
[----:B------:R-:W-:Y:S01]  /*a780*/  F2FP.F16.F32.PACK_AB R43, R75, R74 ;  /* 0x0000004a4b2b723e */ /* 0x000fe200000000ff */
[----:B------:R-:W-:-:S03]  /*a790*/  FFMA2 R46, R46.F32x2.HI_LO, R38.F32x2.HI_LO, 0.69514614343643188477 ;  /* 0x3f31f5192e2e7449 */ /* 0x000fc60000200026 */
[----:B------:R-:W1:Y:S01]  /*a7a0*/  MUFU.EX2 R59, R59 ;  /* 0x0000003b003b7308 */ /* 0x000e620000000800 */
[----:B------:R-:W-:Y:S02]  /*a7b0*/  FFMA2 R38, R46.F32x2.HI_LO, R38.F32x2.HI_LO, 1 ;  /* 0x3f8000002e267449 */ /* 0x000fe40000200026 */
[----:B------:R-:W-:Y:S02]  /*a7c0*/  FFMA2 R46, R44.F32x2.HI_LO, R162.F32, 0.22756439447402954102 ;  /* 0x3e6906a42c2e7449 */ /* 0x000fe400012000a2 */
[----:B------:R-:W-:Y:S01]  /*a7d0*/  IMAD R64, R64, 0x800000, R38 ;  /* 0x0080000040407824 */ /* 0x000fe200078e0226 */
[----:B------:R-:W-:Y:S01]  /*a7e0*/  F2FP.F16.F32.PACK_AB R38, R115, R114 ;  /* 0x000000727326723e */ /* 0x000fe200000000ff */
[----:B------:R-:W-:Y:S01]  /*a7f0*/  FFMA2 R46, R46.F32x2.HI_LO, R44.F32x2.HI_LO, 0.69514614343643188477 ;  /* 0x3f31f5192e2e7449 */ /* 0x000fe2000020002c */
[----:B------:R-:W-:Y:S01]  /*a800*/  MUFU.EX2 R60, R60 ;  /* 0x0000003c003c7308 */ /* 0x000fe20000000800 */
[----:B------:R-:W-:Y:S01]  /*a810*/  IMAD R65, R65, 0x800000, R39 ;  /* 0x0080000041417824 */ /* 0x000fe200078e0227 */
[----:B------:R-:W-:Y:S01]  /*a820*/  F2FP.F16.F32.PACK_AB R39, R69, R68 ;  /* 0x000000444527723e */ /* 0x000fe200000000ff */
[----:B------:R-:W-:Y:S01]  /*a830*/  FFMA2 R62, R46.F32x2.HI_LO, R44.F32x2.HI_LO, 1 ;  /* 0x3f8000002e3e7449 */ /* 0x000fe2000020002c */
[----:B------:R-:W-:-:S02]  /*a840*/  F2FP.F16.F32.PACK_AB R44, R53, R52 ;  /* 0x00000034352c723e */ /* 0x000fc400000000ff */
[----:B---3--:R-:W-:Y:S01]  /*a850*/  F2FP.F16.F32.PACK_AB R45, R55, R54 ;  /* 0x00000036372d723e */ /* 0x008fe200000000ff */
[----:B------:R-:W-:Y:S01]  /*a860*/  IMAD R62, R36, 0x800000, R62 ;  /* 0x00800000243e7824 */ /* 0x000fe200078e023e */
[----:B------:R-:W2:Y:S01]  /*a870*/  MUFU.EX2 R61, R61 ;  /* 0x0000003d003d7308 */ /* 0x000ea20000000800 */
[----:B------:R-:W-:Y:S01]  /*a880*/  IMAD R63, R37, 0x800000, R63 ;  /* 0x00800000253f7824 */ /* 0x000fe200078e023f */
[----:B------:R-:W-:Y:S02]  /*a890*/  F2FP.F16.F32.PACK_AB R36, R111, R110 ;  /* 0x0000006e6f24723e */ /* 0x000fe400000000ff */
[----:B------:R-:W-:Y:S02]  /*a8a0*/  F2FP.F16.F32.PACK_AB R37, R113, R112 ;  /* 0x000000707125723e */ /* 0x000fe400000000ff */
[----:B----4-:R-:W-:Y:S02]  /*a8b0*/  F2FP.F16.F32.PACK_AB R46, R57, R56 ;  /* 0x00000038392e723e */ /* 0x010fe400000000ff */
[----:B------:R-:W-:Y:S01]  /*a8c0*/  MUFU.EX2 R66, R66 ;  /* 0x0000004200427308 */ /* 0x000fe20000000800 */
[----:B-1----:R-:W-:-:S02]  /*a8d0*/  F2FP.F16.F32.PACK_AB R47, R59, R58 ;  /* 0x0000003a3b2f723e */ /* 0x002fc400000000ff */
[----:B------:R-:W-:Y:S02]  /*a8e0*/  F2FP.F16.F32.PACK_AB R50, R65, R64 ;  /* 0x000000404132723e */ /* 0x000fe400000000ff */
[----:B------:R-:W-:-:S03]  /*a8f0*/  F2FP.F16.F32.PACK_AB R51, R63, R62 ;  /* 0x0000003e3f33723e */ /* 0x000fc600000000ff */
[----:B------:R-:W1:Y:S01]  /*a900*/  MUFU.EX2 R67, R67 ;  /* 0x0000004300437308 */ /* 0x000e620000000800 */
[----:B--2---:R-:W-:-:S07]  /*a910*/  F2FP.F16.F32.PACK_AB R48, R61, R60 ;  /* 0x0000003c3d30723e */ /* 0x004fce00000000ff */
[----:B------:R-:W-:Y:S08]  /*a920*/  MUFU.EX2 R78, R78 ;  /* 0x0000004e004e7308 */ /* 0x000ff00000000800 */
[----:B------:R-:W2:Y:S01]  /*a930*/  MUFU.EX2 R79, R79 ;  /* 0x0000004f004f7308 */ /* 0x000ea20000000800 */
[----:B-1----:R-:W-:-:S04]  /*a940*/  F2FP.F16.F32.PACK_AB R49, R67, R66 ;  /* 0x000000424331723e */ /* 0x002fc800000000ff */
[----:B------:R1:W-:Y:S01]  /*a950*/  STTM.x16 tmem[UR4], R36 ;  /* 0x00000024000079ed */ /* 0x0003e20008240004 */
[----:B------:R-:W-:Y:S01]  /*a960*/  R2UR UR4, R157 ;  /* 0x000000009d0472ca */ /* 0x000fe200000e0000 */
[----:B------:R-:W3:Y:S01]  /*a970*/  FENCE.VIEW.ASYNC.T ;  /* 0x00000000000073c6 */ /* 0x000ee20000000200 */
[----:B------:R-:W-:Y:S08]  /*a980*/  MUFU.EX2 R80, R80 ;  /* 0x0000005000507308 */ /* 0x000ff00000000800 */
[----:B------:R-:W4:Y:S01]  /*a990*/  MUFU.EX2 R81, R81 ;  /* 0x0000005100517308 */ /* 0x000f220000000800 */
[----:B--2---:R-:W-:-:S07]  /*a9a0*/  F2FP.F16.F32.PACK_AB R4, R79, R78 ;  /* 0x0000004e4f04723e */ /* 0x004fce00000000ff */
[----:B------:R-:W-:Y:S08]  /*a9b0*/  MUFU.EX2 R82, R82 ;  /* 0x0000005200527308 */ /* 0x000ff00000000800 */
[----:B------:R-:W2:Y:S01]  /*a9c0*/  MUFU.EX2 R83, R83 ;  /* 0x0000005300537308 */ /* 0x000ea20000000800 */
[----:B----4-:R-:W-:-:S07]  /*a9d0*/  F2FP.F16.F32.PACK_AB R5, R81, R80 ;  /* 0x000000505105723e */ /* 0x010fce00000000ff */
[----:B------:R-:W-:Y:S08]  /*a9e0*/  MUFU.EX2 R20, R20 ;  /* 0x0000001400147308 */ /* 0x000ff00000000800 */
[----:B------:R-:W4:Y:S01]  /*a9f0*/  MUFU.EX2 R21, R21 ;  /* 0x0000001500157308 */ /* 0x000f220000000800 */
[----:B--2---:R-:W-:-:S07]  /*aa00*/  F2FP.F16.F32.PACK_AB R6, R83, R82 ;  /* 0x000000525306723e */ /* 0x004fce00000000ff */
[----:B------:R-:W-:Y:S01]  /*aa10*/  MUFU.EX2 R22, R22 ;  /* 0x0000001600167308 */ /* 0x000fe20000000800 */
[--C-:B-1----:R-:W-:Y:S02]  /*aa20*/  FFMA2 R38, R12.F32x2.HI_LO, UR5.F32, R161.reuse.F32 ;  /* 0x000000050c267c49 */ /* 0x102fe400092000a1 */
[----:B------:R-:W-:Y:S02]  /*aa30*/  IMAD.MOV.U32 R46, RZ, RZ, 0x1 ;  /* 0x00000001ff2e7424 */ /* 0x000fe400078e00ff */
[--C-:B------:R-:W-:Y:S02]  /*aa40*/  FFMA2 R40, R14.F32x2.HI_LO, UR5.F32, R161.reuse.F32 ;  /* 0x000000050e287c49 */ /* 0x100fe400092000a1 */
[--C-:B------:R-:W-:Y:S01]  /*aa50*/  FFMA2 R42, R16.F32x2.HI_LO, UR5.F32, R161.reuse.F32 ;  /* 0x00000005102a7c49 */ /* 0x100fe200092000a1 */
[----:B---3--:R1:W-:Y:S01]  /*aa60*/  SYNCS.ARRIVE.TRANS64.ART0 RZ, [UR7+0x68], R46 ;  /* 0x0000682effff79a7 */ /* 0x0083e20008500007 */
[----:B------:R-:W-:Y:S01]  /*aa70*/  FFMA2 R44, R18.F32x2.HI_LO, UR5.F32, R161.F32 ;  /* 0x00000005122c7c49 */ /* 0x000fe200092000a1 */
[----:B------:R-:W-:Y:S01]  /*aa80*/  MUFU.EX2 R36, R10 ;  /* 0x0000000a00247308 */ /* 0x000fe20000000800 */
[----:B----4-:R-:W-:-:S07]  /*aa90*/  F2FP.F16.F32.PACK_AB R12, R21, R20 ;  /* 0x00000014150c723e */ /* 0x010fce00000000ff */
[----:B------:R-:W2:Y:S08]  /*aaa0*/  MUFU.EX2 R37, R11 ;  /* 0x0000000b00257308 */ /* 0x000eb00000000800 */
[----:B------:R-:W-:Y:S08]  /*aab0*/  MUFU.EX2 R38, R38 ;  /* 0x0000002600267308 */ /* 0x000ff00000000800 */
[----:B------:R-:W3:Y:S01]  /*aac0*/  MUFU.EX2 R39, R39 ;  /* 0x0000002700277308 */ /* 0x000ee20000000800 */
[----:B--2---:R-:W-:-:S07]  /*aad0*/  F2FP.F16.F32.PACK_AB R7, R37, R36 ;  /* 0x000000242507723e */ /* 0x004fce00000000ff */
[----:B------:R-:W-:Y:S08]  /*aae0*/  MUFU.EX2 R40, R40 ;  /* 0x0000002800287308 */ /* 0x000ff00000000800 */
[----:B------:R-:W2:Y:S01]  /*aaf0*/  MUFU.EX2 R41, R41 ;  /* 0x0000002900297308 */ /* 0x000ea20000000800 */
[----:B---3--:R-:W-:-:S07]  /*ab00*/  F2FP.F16.F32.PACK_AB R8, R39, R38 ;  /* 0x000000262708723e */ /* 0x008fce00000000ff */
[----:B------:R-:W-:Y:S08]  /*ab10*/  MUFU.EX2 R42, R42 ;  /* 0x0000002a002a7308 */ /* 0x000ff00000000800 */
[----:B------:R-:W3:Y:S01]  /*ab20*/  MUFU.EX2 R43, R43 ;  /* 0x0000002b002b7308 */ /* 0x000ee20000000800 */
[----:B--2---:R-:W-:-:S07]  /*ab30*/  F2FP.F16.F32.PACK_AB R9, R41, R40 ;  /* 0x000000282909723e */ /* 0x004fce00000000ff */
[----:B------:R-:W-:Y:S08]  /*ab40*/  MUFU.EX2 R44, R44 ;  /* 0x0000002c002c7308 */ /* 0x000ff00000000800 */
[----:B------:R-:W2:Y:S01]  /*ab50*/  MUFU.EX2 R45, R45 ;  /* 0x0000002d002d7308 */ /* 0x000ea20000000800 */
[----:B---3--:R-:W-:-:S07]  /*ab60*/  F2FP.F16.F32.PACK_AB R10, R43, R42 ;  /* 0x0000002a2b0a723e */ /* 0x008fce00000000ff */
[----:B------:R-:W3:Y:S08]  /*ab70*/  MUFU.EX2 R23, R23 ;  /* 0x0000001700177308 */ /* 0x000ef00000000800 */
[----:B------:R-:W-:Y:S01]  /*ab80*/  MUFU.EX2 R24, R24 ;  /* 0x0000001800187308 */ /* 0x000fe20000000800 */
[----:B--2---:R-:W-:-:S07]  /*ab90*/  F2FP.F16.F32.PACK_AB R11, R45, R44 ;  /* 0x0000002c2d0b723e */ /* 0x004fce00000000ff */
        /* <DEDUP_REMOVED lines=16> */
[----:B--2---:R-:W-:Y:S02]  /*aca0*/  F2FP.F16.F32.PACK_AB R18, R33, R32 ;  /* 0x000000202112723e */ /* 0x004fe400000000ff */
[----:B---3--:R-:W-:-:S04]  /*acb0*/  F2FP.F16.F32.PACK_AB R19, R35, R34 ;  /* 0x000000222313723e */ /* 0x008fc800000000ff */
[----:B------:R1:W-:Y:S01]  /*acc0*/  STTM.x16 tmem[UR4], R4 ;  /* 0x00000004000079ed */ /* 0x0003e20008240004 */
[----:B------:R-:W-:Y:S01]  /*acd0*/  USHF.L.U32 UR4, UR10, 0x1f, URZ ;  /* 0x0000001f0a047899 */ /* 0x000fe200080006ff */
[----:B------:R-:W2:Y:S02]  /*ace0*/  FENCE.VIEW.ASYNC.T ;  /* 0x00000000000073c6 */ /* 0x000ea40000000200 */
[----:B--2---:R-:W-:-:S03]  /*acf0*/  NOP ;  /* 0x0000000000007918 */ /* 0x004fc60000000000 */
[----:B------:R-:W-:Y:S01]  /*ad00*/  IMAD.U32 R47, RZ, RZ, UR4 ;  /* 0x00000004ff2f7e24 */ /* 0x000fe2000f8e00ff */
[----:B------:R1:W-:Y:S03]  /*ad10*/  @P0 SYNCS.ARRIVE.TRANS64.ART0 RZ, [UR7+0x70], R46 ;  /* 0x0000702effff09a7 */ /* 0x0003e60008500007 */
[----:B------:R-:W2:Y:S02]  /*ad20*/  SYNCS.PHASECHK.TRANS64.TRYWAIT P0, [UR7+0x98], R47 ;  /* 0x0000982fff0075a7 */ /* 0x000ea40008001107 */
[----:B-12---:R-:W-:Y:S05]  /*ad30*/  @!P0 BRA `(.L_x_47) ;  /* 0x0000002800b88947 */ /* 0x006fea0003800000 */
.L_x_105:
[----:B------:R-:W-:Y:S01]  /*ad40*/  MOV R5, UR9 ;  /* 0x0000000900057c02 */ /* 0x000fe20008000f00 */
[----:B-1----:R-:W-:Y:S01]  /*ad50*/  FMUL R4, R163, R2 ;  /* 0x00000002a3047220 */ /* 0x002fe20000400000 */
[----:B------:R-:W-:Y:S01]  /*ad60*/  FADD2 R134, R134.F32x2.HI_LO, R142.F32x2.HI_LO ;  /* 0x0000008e8686724b */ /* 0x000fe20000000000 */
[----:B------:R-:W-:Y:S01]  /*ad70*/  UIADD3 UR8, UPT, UPT, UR8, 0x1, URZ ;  /* 0x0000000108087890 */ /* 0x000fe2000fffe0ff */
[----:B------:R-:W-:Y:S01]  /*ad80*/  FADD2 R136, R136.F32x2.HI_LO, R144.F32x2.HI_LO ;  /* 0x000000908888724b */ /* 0x000fe20000000000 */
[----:B------:R-:W-:Y:S01]  /*ad90*/  MOV R160, R155 ;  /* 0x0000009b00a07202 */ /* 0x000fe20000000f00 */
[----:B------:R-:W-:Y:S01]  /*ada0*/  FADD2 R4, R4.F32x2.HI_LO, R132.F32x2.HI_LO ;  /* 0x000000840404724b */ /* 0x000fe20000000000 */
[----:B------:R-:W-:Y:S01]  /*adb0*/  UISETP.NE.AND UP0, UPT, UR8, URZ, UPT ;  /* 0x000000ff0800728c */ /* 0x000fe2000bf05270 */
        /* <DEDUP_REMOVED lines=65> */
.L_x_45:
[----:B------:R-:W1:Y:S01]  /*b1d0*/  S2R R3, SR_TID.X ;  /* 0x0000000000037919 */ /* 0x000e620000002100 */
[----:B------:R-:W2:Y:S01]  /*b1e0*/  S2UR UR4, SR_CgaCtaId ;  /* 0x00000000000479c3 */ /* 0x000ea20000008800 */
[----:B------:R-:W-:Y:S01]  /*b1f0*/  UMOV UR5, 0x400 ;  /* 0x0000040000057882 */ /* 0x000fe20000000000 */
[----:B------:R-:W-:Y:S01]  /*b200*/  MOV R0, UR13 ;  /* 0x0000000d00007c02 */ /* 0x000fe20008000f00 */
[----:B--2---:R-:W-:Y:S01]  /*b210*/  ULEA UR4, UR4, UR5, 0x18 ;  /* 0x0000000504047291 */ /* 0x004fe2000f8ec0ff */
[----:B-1----:R-:W-:-:S05]  /*b220*/  IMAD.SHL.U32 R3, R3, 0x4, RZ ;  /* 0x0000000403037824 */ /* 0x002fca00078e00ff */
[----:B------:R-:W-:-:S05]  /*b230*/  LOP3.LUT R3, R3, 0x1fc, RZ, 0xc0, !PT ;  /* 0x000001fc03037812 */ /* 0x000fca00078ec0ff */
[----:B------:R1:W-:Y:S04]  /*b240*/  STS [R3+UR4+0xdc], R2 ;  /* 0x0000dc0203007988 */ /* 0x0003e80008000804 */
[----:B------:R1:W-:Y:S01]  /*b250*/  STS [R3+UR4+0x2dc], R155 ;  /* 0x0002dc9b03007988 */ /* 0x0003e20008000804 */
[----:B------:R1:W-:Y:S06]  /*b260*/  BAR.ARV R0, 0x40 ;  /* 0x000100000000751d */ /* 0x0003ec0000002000 */
.L_x_37:
[----:B-1----:R-:W1:Y:S01]  /*b270*/  S2R R3, SR_CgaCtaId ;  /* 0x0000000000037919 */ /* 0x002e620000008800 */
[----:B------:R-:W-:Y:S01]  /*b280*/  USHF.L.U32 UR4, UR10, 0x1f, URZ ;  /* 0x0000001f0a047899 */ /* 0x000fe200080006ff */
[----:B------:R-:W-:-:S04]  /*b290*/  MOV R0, 0x400 ;  /* 0x0000040000007802 */ /* 0x000fc80000000f00 */
[----:B-1----:R-:W-:Y:S01]  /*b2a0*/  LEA R3, R3, R0, 0x18 ;  /* 0x0000000003037211 */ /* 0x002fe200078ec0ff */
[----:B------:R-:W-:-:S04]  /*b2b0*/  IMAD.U32 R0, RZ, RZ, UR4 ;  /* 0x00000004ff007e24 */ /* 0x000fc8000f8e00ff */
[----:B------:R-:W1:Y:S02]  /*b2c0*/  SYNCS.PHASECHK.TRANS64.TRYWAIT P0, [R3+URZ+0x98], R0 ;  /* 0x00009800030075a7 */ /* 0x000e6400080011ff */
[----:B-1----:R-:W-:Y:S05]  /*b2d0*/  @!P0 BRA `(.L_x_49) ;  /* 0x0000002400708947 */ /* 0x002fea0003800000 */
.L_x_107:
[----:B------:R-:W-:Y:S06]  /*b2e0*/  BAR.ARV 0x2, 0x120 ;  /* 0x0084800000007b1d */ /* 0x000fec0000002000 */
.L_x_3:
[----:B------:R-:W-:-:S04]  /*b2f0*/  ULOP3.LUT UR4, UR47, 0xfffffffc, URZ, 0xc0, !UPT ;  /* 0xfffffffc2f047892 */ /* 0x000fc8000f8ec0ff */
[----:B------:R-:W-:-:S06]  /*b300*/  UISETP.NE.AND UP0, UPT, UR4, 0x8, UPT ;  /* 0x000000080400788c */ /* 0x000fcc000bf05270 */
[----:B------:R-:W-:-:S13]  /*b310*/  PLOP3.LUT P0, PT, PT, PT, UP0, 0x80, 0x8 ;  /* 0x000000000008781c */ /* 0x000fda0003f0f008 */
[----:B-1-3--:R-:W-:Y:S05]  /*b320*/  @P0 EXIT ;  /* 0x000000000000094d */ /* 0x00afea0003800000 */
[----:B------:R-:W-:-:S08]  /*b330*/  NOP ;  /* 0x0000000000007918 */ /* 0x000fd00000000000 */
[----:B------:R-:W1:-:S00]  /*b340*/  USETMAXREG.DEALLOC.CTAPOOL 0x48 ;  /* 0x00000048000079c8 */ /* 0x000e4000080e0500 */
[----:B------:R-:W3:Y:S01]  /*b350*/  S2UR UR11, SR_CTAID.X ;  /* 0x00000000000b79c3 */ /* 0x000ee20000002500 */
[----:B------:R-:W3:Y:S01]  /*b360*/  LDCU UR4, c[0x0][0x640] ;  /* 0x0000c800ff0477ac */ /* 0x000ee20008000800 */
[----:B-1----:R-:W1:Y:S01]  /*b370*/  S2R R3, SR_TID.X ;  /* 0x0000000000037919 */ /* 0x002e620000002100 */
[----:B------:R-:W-:Y:S02]  /*b380*/  IMAD.MOV.U32 R0, RZ, RZ, 0x1 ;  /* 0x00000001ff007424 */ /* 0x000fe400078e00ff */
[----:B------:R-:W-:Y:S01]  /*b390*/  HFMA2 R8, -RZ, RZ, 0, 5.9604644775390625e-08 ;  /* 0x00000001ff087431 */ /* 0x000fe200000001ff */
[----:B------:R-:W4:Y:S01]  /*b3a0*/  LDCU.U8 UR8, c[0x0][0x644] ;  /* 0x0000c880ff0877ac */ /* 0x000f220008000000 */
[----:B------:R-:W5:Y:S01]  /*b3b0*/  LDCU.U8 UR7, c[0x0][0x645] ;  /* 0x0000c8a0ff0777ac */ /* 0x000f620008000000 */
[----:B------:R-:W2:Y:S01]  /*b3c0*/  LDCU UR6, c[0x0][0x654] ;  /* 0x0000ca80ff0677ac */ /* 0x000ea20008000800 */
[----:B------:R-:W1:Y:S01]  /*b3d0*/  LDCU.U8 UR12, c[0x0][0x639] ;  /* 0x0000c720ff0c77ac */ /* 0x000e620008000000 */
[----:B------:R-:W1:Y:S01]  /*b3e0*/  LDCU.U8 UR14, c[0x0][0x638] ;  /* 0x0000c700ff0e77ac */ /* 0x000e620008000000 */
[----:B---3--:R-:W-:Y:S01]  /*b3f0*/  UIMAD.WIDE.U32 UR4, UR11, UR4, URZ ;  /* 0x000000040b0472a5 */ /* 0x008fe2000f8e00ff */
[----:B------:R-:W3:Y:S03]  /*b400*/  LDCU.U8 UR15, c[0x0][0x650] ;  /* 0x0000ca00ff0f77ac */ /* 0x000ee60008000000 */
[----:B------:R-:W-:Y:S01]  /*b410*/  UIADD3 UR4, UPT, UPT, -UR5, UR11, URZ ;  /* 0x0000000b05047290 */ /* 0x000fe2000fffe1ff */
[----:B------:R-:W2:Y:S01]  /*b420*/  LDCU.U8 UR13, c[0x0][0x651] ;  /* 0x0000ca20ff0d77ac */ /* 0x000ea20008000000 */
[C---:B-1----:R-:W-:Y:S01]  /*b430*/  IMAD.SHL.U32 R5, R3.reuse, 0x80, RZ ;  /* 0x0000008003057824 */ /* 0x042fe200078e00ff */
[----:B--2---:R-:W-:Y:S01]  /*b440*/  LOP3.LUT R2, R3, 0x7f, RZ, 0xc0, !PT ;  /* 0x0000007f03027812 */ /* 0x004fe200078ec0ff */
[----:B----4-:R-:W-:Y:S01]  /*b450*/  USHF.R.U32.HI UR4, URZ, UR8, UR4 ;  /* 0x00000008ff047299 */ /* 0x010fe20008011604 */
[----:B------:R-:W1:Y:S02]  /*b460*/  LDCU.64 UR8, c[0x0][0x630] ;  /* 0x0000c600ff0877ac */ /* 0x000e640008000a00 */
[----:B------:R-:W-:-:S02]  /*b470*/  LOP3.LUT R5, R5, 0xf80, RZ, 0xc0, !PT ;  /* 0x00000f8005057812 */ /* 0x000fc400078ec0ff */
[----:B------:R-:W-:Y:S01]  /*b480*/  SHF.R.U32.HI R44, RZ, 0x5, R2 ;  /* 0x00000005ff2c7819 */ /* 0x000fe20000011602 */
[----:B------:R-:W-:-:S04]  /*b490*/  UIADD3 UR4, UPT, UPT, UR5, UR4, URZ ;  /* 0x0000000405047290 */ /* 0x000fc8000fffe0ff */
[----:B-----5:R-:W-:Y:S01]  /*b4a0*/  USHF.R.U32.HI UR10, URZ, UR7, UR4 ;  /* 0x00000007ff0a7299 */ /* 0x020fe20008011604 */
[----:B------:R-:W-:Y:S01]  /*b4b0*/  IMAD R36, R44, 0x1000, R5 ;  /* 0x000010002c247824 */ /* 0x000fe200078e0205 */
[----:B------:R-:W2:Y:S02]  /*b4c0*/  LDCU UR7, c[0x0][0x63c] ;  /* 0x0000c780ff0777ac */ /* 0x000ea40008000800 */
[----:B------:R-:W-:Y:S02]  /*b4d0*/  UISETP.GE.AND UP0, UPT, UR10, UR6, UPT ;  /* 0x000000060a00728c */ /* 0x000fe4000bf06270 */
[----:B------:R-:W-:Y:S02]  /*b4e0*/  UIADD3 UR4, UPT, UPT, -UR10, URZ, URZ ;  /* 0x000000ff0a047290 */ /* 0x000fe4000fffe1ff */
[----:B---3--:R-:W-:Y:S01]  /*b4f0*/  USEL UR6, UR14, UR15, !UP0 ;  /* 0x0000000f0e067287 */ /* 0x008fe2000c000000 */
[----:B------:R-:W3:Y:S03]  /*b500*/  LDCU.U8 UR14, c[0x0][0x62c] ;  /* 0x0000c580ff0e77ac */ /* 0x000ee60008000000 */
[----:B------:R-:W-:-:S03]  /*b510*/  ULOP3.LUT UR6, UR6, 0xff, URZ, 0xc0, !UPT ;  /* 0x000000ff06067892 */ /* 0x000fc6000f8ec0ff */
[----:B-1----:R-:W1:Y:S01]  /*b520*/  @UP0 LDCU UR9, c[0x0][0x64c] ;  /* 0x0000c980ff0907ac */ /* 0x002e620008000800 */
[----:B--2---:R-:W-:Y:S01]  /*b530*/  UIMAD UR7, UR4, UR7, UR11 ;  /* 0x00000007040772a4 */ /* 0x004fe2000f8e020b */
[----:B------:R-:W2:Y:S03]  /*b540*/  @UP0 LDCU UR8, c[0x0][0x648] ;  /* 0x0000c900ff0807ac */ /* 0x000ea60008000800 */
[----:B-1----:R-:W-:Y:S02]  /*b550*/  UIMAD.WIDE.U32 UR4, UR7, UR9, URZ ;  /* 0x00000009070472a5 */ /* 0x002fe4000f8e00ff */
[----:B------:R-:W-:Y:S02]  /*b560*/  USEL UR9, UR12, UR13, !UP0 ;  /* 0x0000000d0c097287 */ /* 0x000fe4000c000000 */
[----:B------:R-:W-:Y:S01]  /*b570*/  UIADD3 UR4, UPT, UPT, UR7, -UR5, URZ ;  /* 0x8000000507047290 */ /* 0x000fe2000fffe0ff */
[----:B------:R-:W1:Y:S03]  /*b580*/  LDCU.64 UR12, c[0x0][0x620] ;  /* 0x0000c400ff0c77ac */ /* 0x000e660008000a00 */
[----:B------:R-:W-:-:S02]  /*b590*/  USHF.R.U32.HI UR4, URZ, UR6, UR4 ;  /* 0x00000006ff047299 */ /* 0x000fc40008011604 */
[----:B------:R-:W-:-:S03]  /*b5a0*/  ULOP3.LUT UR6, UR9, 0xff, URZ, 0xc0, !UPT ;  /* 0x000000ff09067892 */ /* 0x000fc6000f8ec0ff */
[----:B------:R-:W4:Y:S01]  /*b5b0*/  S2UR UR9, SR_CgaCtaId ;  /* 0x00000000000979c3 */ /* 0x000f220000008800 */
[----:B------:R-:W-:Y:S01]  /*b5c0*/  UIADD3 UR4, UPT, UPT, UR5, UR4, URZ ;  /* 0x0000000405047290 */ /* 0x000fe2000fffe0ff */
[----:B------:R-:W5:Y:S03]  /*b5d0*/  LDCU UR5, c[0x0][0x628] ;  /* 0x0000c500ff0577ac */ /* 0x000f660008000800 */
[----:B------:R-:W-:-:S04]  /*b5e0*/  USHF.R.U32.HI UR15, URZ, UR6, UR4 ;  /* 0x00000006ff0f7299 */ /* 0x000fc80008011604 */
[----:B------:R-:W-:-:S04]  /*b5f0*/  UIADD3 UR4, UPT, UPT, -UR15, URZ, URZ ;  /* 0x000000ff0f047290 */ /* 0x000fc8000fffe1ff */
[----:B--2---:R-:W-:Y:S01]  /*b600*/  UIMAD UR4, UR8, UR4, UR7 ;  /* 0x00000004080472a4 */ /* 0x004fe2000f8e0207 */
[----:B------:R-:W2:Y:S03]  /*b610*/  LDCU UR8, c[0x0][0x60c] ;  /* 0x0000c180ff0877ac */ /* 0x000ea60008000800 */
[----:B-1----:R-:W-:Y:S01]  /*b620*/  UIMAD UR6, UR10, UR12, UR4 ;  /* 0x0000000c0a0672a4 */ /* 0x002fe2000f8e0204 */
[----:B------:R-:W-:-:S03]  /*b630*/  UMOV UR7, 0x400 ;  /* 0x0000040000077882 */ /* 0x000fc60000000000 */
[----:B-----5:R-:W-:Y:S02]  /*b640*/  UIMAD.WIDE.U32 UR4, UR6, UR5, URZ ;  /* 0x00000005060472a5 */ /* 0x020fe4000f8e00ff */
[----:B----4-:R-:W-:Y:S01]  /*b650*/  ULEA UR7, UR9, UR7, 0x18 ;  /* 0x0000000709077291 */ /* 0x010fe2000f8ec0ff */
[----:B------:R-:W-:Y:S01]  /*b660*/  BAR.SYNC.DEFER_BLOCKING 0x2, 0x120 ;  /* 0x0084800000007b1d */ /* 0x000fe20000010000 */
[----:B------:R-:W-:-:S04]  /*b670*/  UIADD3 UR4, UPT, UPT, UR6, -UR5, URZ ;  /* 0x8000000506047290 */ /* 0x000fc8000fffe0ff */
[----:B---3--:R-:W-:Y:S01]  /*b680*/  USHF.R.U32.HI UR4, URZ, UR14, UR4 ;  /* 0x0000000eff047299 */ /* 0x008fe20008011604 */
[----:B------:R-:W1:Y:S01]  /*b690*/  LDCU.U8 UR14, c[0x0][0x62d] ;  /* 0x0000c5a0ff0e77ac */ /* 0x000e620008000000 */
[----:B--2---:R-:W-:Y:S02]  /*b6a0*/  UISETP.GE.AND UP0, UPT, UR11, UR8, UPT ;  /* 0x000000080b00728c */ /* 0x004fe4000bf06270 */
[----:B------:R-:W-:Y:S01]  /*b6b0*/  UIADD3 UR4, UPT, UPT, UR5, UR4, URZ ;  /* 0x0000000405047290 */ /* 0x000fe2000fffe0ff */
[----:B------:R2:W-:Y:S03]  /*b6c0*/  SYNCS.ARRIVE.TRANS64.ART0 RZ, [UR7+0x68], R0 ;  /* 0x00006800ffff79a7 */ /* 0x0005e60008500007 */
[----:B-1----:R-:W-:-:S04]  /*b6d0*/  USHF.R.U32.HI UR12, URZ, UR14, UR4 ;  /* 0x0000000eff0c7299 */ /* 0x002fc80008011604 */
[----:B------:R-:W-:-:S04]  /*b6e0*/  UIADD3 UR4, UPT, UPT, -UR12, URZ, URZ ;  /* 0x000000ff0c047290 */ /* 0x000fc8000fffe1ff */
[----:B------:R-:W-:Y:S01]  /*b6f0*/  UIMAD UR14, UR4, UR13, UR6 ;  /* 0x0000000d040e72a4 */ /* 0x000fe2000f8e0206 */
[----:B--2---:R-:W-:Y:S11]  /*b700*/  BRA.U UP0, `(.L_x_50) ;  /* 0x0000001500a47547 */ /* 0x004ff6000b800000 */
[----:B------:R-:W1:Y:S01]  /*b710*/  LDCU UR5, c[0x0][0x614] ;  /* 0x0000c280ff0577ac */ /* 0x000e620008000800 */
[----:B------:R-:W-:Y:S01]  /*b720*/  MOV R5, UR7 ;  /* 0x0000000700057c02 */ /* 0x000fe20008000f00 */
[----:B------:R-:W-:Y:S01]  /*b730*/  IMAD.SHL.U32 R44, R44, 0x200000, RZ ;  /* 0x002000002c2c7824 */ /* 0x000fe200078e00ff */
[----:B------:R-:W2:Y:S02]  /*b740*/  LDCU UR10, c[0x0][0x38c] ;  /* 0x00007180ff0a77ac */ /* 0x000ea40008000800 */
[----:B------:R-:W-:Y:S01]  /*b750*/  IADD3 R36, PT, PT, R5, 0x800, R36 ;  /* 0x0000080005247810 */ /* 0x000fe20007ffe024 */
[----:B------:R-:W3:Y:S01]  /*b760*/  LDCU UR6, c[0x0][0x380] ;  /* 0x00007000ff0677ac */ /* 0x000ee20008000800 */
[----:B------:R-:W-:Y:S01]  /*b770*/  ULOP3.LUT UR4, UR47, 0x3, URZ, 0xc0, !UPT ;  /* 0x000000032f047892 */ /* 0x000fe2000f8ec0ff */
[----:B------:R-:W-:Y:S01]  /*b780*/  UMOV UR18, 0x0 ;  /* 0x0000000000127882 */ /* 0x000fe20000000000 */
[----:B------:R-:W-:Y:S02]  /*b790*/  UMOV UR19, 0x1 ;  /* 0x0000000100137882 */ /* 0x000fe40000000000 */
[----:B------:R-:W-:-:S02]  /*b7a0*/  UIADD3 UR13, UPT, UPT, UR4, 0x3, URZ ;  /* 0x00000003040d7890 */ /* 0x000fc4000fffe0ff */
[----:B-1----:R-:W-:-:S04]  /*b7b0*/  UIADD3 UR5, UPT, UPT, -UR15, UR5, URZ ;  /* 0x000000050f057290 */ /* 0x002fc8000fffe1ff */
[----:B------:R-:W-:Y:S01]  /*b7c0*/  IMAD.U32 R37, RZ, RZ, UR13 ;  /* 0x0000000dff257e24 */ /* 0x000fe2000f8e00ff */
[----:B--2---:R-:W-:Y:S02]  /*b7d0*/  UISETP.GT.AND UP0, UPT, UR10, URZ, UPT ;  /* 0x000000ff0a00728c */ /* 0x004fe4000bf04270 */
[----:B------:R-:W-:Y:S02]  /*b7e0*/  UIADD3 UR11, UPT, UPT, UR10, -0x1, URZ ;  /* 0xffffffff0a0b7890 */ /* 0x000fe4000fffe0ff */
[----:B---3--:R-:W-:Y:S01]  /*b7f0*/  UIADD3 UR4, UPT, UPT, UR10, -UR6, URZ ;  /* 0x800000060a047290 */ /* 0x008fe2000fffe0ff */
[----:B------:R1:W-:Y:S01]  /*b800*/  BAR.SYNC.DEFER_BLOCKING R37, 0x40 ;  /* 0x000100250000751d */ /* 0x0003e20000010000 */
[----:B------:R-:W-:Y:S02]  /*b810*/  UIADD3 UR6, UPT, UPT, -UR10, URZ, URZ ;  /* 0x000000ff0a067290 */ /* 0x000fe4000fffe1ff */
[----:B------:R-:W-:Y:S02]  /*b820*/  ULEA UR4, UR5, UR4, 0x7 ;  /* 0x0000000405047291 */ /* 0x000fe4000f8e38ff */
[----:B------:R-:W-:-:S02]  /*b830*/  USHF.R.S32.HI UR5, URZ, 0x1f, UR6 ;  /* 0x0000001fff057899 */ /* 0x000fc40008011406 */
[----:B------:R-:W-:Y:S02]  /*b840*/  UIADD3 UR6, UPT, UPT, -UR4, URZ, URZ ;  /* 0x000000ff04067290 */ /* 0x000fe4000fffe1ff */
[----:B------:R-:W-:Y:S02]  /*b850*/  ULEA.HI UR10, UR5, -UR10, URZ, 0x7 ;  /* 0x8000000a050a7291 */ /* 0x000fe4000f8f38ff */
[----:B------:R-:W-:Y:S02]  /*b860*/  USHF.R.S32.HI UR5, URZ, 0x1f, UR6 ;  /* 0x0000001fff057899 */ /* 0x000fe40008011406 */
[----:B------:R-:W-:Y:S02]  /*b870*/  UIADD3 UR8, UPT, UPT, UR4, -0x1, URZ ;  /* 0xffffffff04087890 */ /* 0x000fe4000fffe0ff */
[----:B------:R-:W-:Y:S02]  /*b880*/  UISETP.GT.AND UP1, UPT, UR4, URZ, UPT ;  /* 0x000000ff0400728c */ /* 0x000fe4000bf24270 */
[----:B------:R-:W-:-:S02]  /*b890*/  USHF.R.S32.HI UR9, URZ, 0x1f, UR11 ;  /* 0x0000001fff097899 */ /* 0x000fc4000801140b */
[----:B------:R-:W-:Y:S02]  /*b8a0*/  ULEA.HI UR4, UR5, -UR4, URZ, 0x7 ;  /* 0x8000000405047291 */ /* 0x000fe4000f8f38ff */
[----:B------:R-:W-:Y:S02]  /*b8b0*/  USHF.R.S32.HI UR6, URZ, 0x1f, UR8 ;  /* 0x0000001fff067899 */ /* 0x000fe40008011408 */
[----:B------:R-:W-:Y:S01]  /*b8c0*/  ULEA.HI UR11, UR9, UR11, URZ, 0x7 ;  /* 0x0000000b090b7291 */ /* 0x000fe2000f8f38ff */
[----:B------:R1:W-:Y:S01]  /*b8d0*/  SYNCS.ARRIVE.TRANS64.ART0 RZ, [UR7+0x98], R0 ;  /* 0x00009800ffff79a7 */ /* 0x0003e20008500007 */
[----:B------:R-:W-:Y:S02]  /*b8e0*/  USHF.R.S32.HI UR4, URZ, 0x7, UR4 ;  /* 0x00000007ff047899 */ /* 0x000fe40008011404 */
[----:B------:R-:W-:Y:S02]  /*b8f0*/  USHF.R.S32.HI UR9, URZ, 0x7, UR10 ;  /* 0x00000007ff097899 */ /* 0x000fe4000801140a */
[----:B------:R-:W-:-:S02]  /*b900*/  ULEA.HI UR5, UR6, UR8, URZ, 0x7 ;  /* 0x0000000806057291 */ /* 0x000fc4000f8f38ff */
[----:B------:R-:W-:Y:S02]  /*b910*/  UIADD3 UR6, UPT, UPT, -UR4, URZ, URZ ;  /* 0x000000ff04067290 */ /* 0x000fe4000fffe1ff */
[----:B------:R-:W-:Y:S02]  /*b920*/  @UP0 UIMAD.WIDE UR16, UR11, 0x2000000, UR18 ;  /* 0x020000000b1008a5 */ /* 0x000fe4000f8e0212 */
[----:B------:R-:W-:Y:S02]  /*b930*/  ULEA.HI.SX32 UR5, UR5, 0x1, 0x19 ;  /* 0x0000000105057891 */ /* 0x000fe4000f8fcaff */
[----:B------:R-:W-:-:S05]  /*b940*/  UIADD3 UR4, UPT, UPT, -UR9, URZ, URZ ;  /* 0x000000ff09047290 */ /* 0x000fca000fffe1ff */
[----:B------:R-:W-:Y:S02]  /*b950*/  @!UP1 UMOV UR5, UR6 ;  /* 0x0000000600059c82 */ /* 0x000fe40008000000 */
[----:B------:R-:W-:Y:S02]  /*b960*/  @UP0 UMOV UR4, UR17 ;  /* 0x0000001100040c82 */ /* 0x000fe40008000000 */
[----:B------:R-:W-:-:S04]  /*b970*/  UISETP.LT.AND UP0, UPT, UR5, UR4, UPT ;  /* 0x000000040500728c */ /* 0x000fc8000bf01270 */
[----:B------:R-:W-:-:S04]  /*b980*/  USEL UR4, UR5, UR4, UP0 ;  /* 0x0000000405047287 */ /* 0x000fc80008000000 */
[----:B------:R-:W-:-:S09]  /*b990*/  UISETP.GE.AND UP0, UPT, UR4, 0x2, UPT ;  /* 0x000000020400788c */ /* 0x000fd2000bf06270 */
[----:B-1----:R-:W-:Y:S05]  /*b9a0*/  BRA.U !UP0, `(.L_x_51) ;  /* 0x0000000508807547 */ /* 0x002fea000b800000 */
[----:B------:R-:W-:Y:S01]  /*b9b0*/  LEA R38, R2, UR7, 0x2 ;  /* 0x0000000702267c11 */ /* 0x000fe2000f8e10ff */
[----:B------:R-:W-:-:S12]  /*b9c0*/  UIADD3 UR6, UPT, UPT, -UR4, URZ, URZ ;  /* 0x000000ff04067290 */ /* 0x000fd8000fffe1ff */
.L_x_53:
[----:B-1----:R1:W-:Y:S06]  /*b9d0*/  BAR.SYNC.DEFER_BLOCKING R37, 0x40 ;  /* 0x000100250000751d */ /* 0x0023ec0000010000 */
[----:B--2---:R-:W2:Y:S02]  /*b9e0*/  LDS R39, [R38+0xdc] ;  /* 0x0000dc0026277984 */ /* 0x004ea40000000800 */
[----:B--2---:R-:W-:-:S13]  /*b9f0*/  FSETP.GEU.AND P0, PT, R39, 1, PT ;  /* 0x3f8000002700780b */ /* 0x004fda0003f0e000 */
[----:B------:R-:W-:-:S04]  /*ba00*/  VOTE.ANY R4, PT, !P0 ;  /* 0x0000000000047806 */ /* 0x000fc800040e0100 */
[----:B------:R-:W-:-:S13]  /*ba10*/  ISETP.NE.AND P0, PT, R4, RZ, PT ;  /* 0x000000ff0400720c */ /* 0x000fda0003f05270 */
[----:B-1----:R-:W-:Y:S05]  /*ba20*/  @!P0 BRA `(.L_x_52) ;  /* 0x00000004004c8947 */ /* 0x002fea0003800000 */
[C---:B------:R-:W-:Y:S02]  /*ba30*/  R2UR UR4, R44.reuse ;  /* 0x000000002c0472ca */ /* 0x040fe400000e0000 */
[----:B------:R-:W-:-:S11]  /*ba40*/  R2UR UR5, R44 ;  /* 0x000000002c0572ca */ /* 0x000fd600000e0000 */
[----:B------:R-:W1:Y:S02]  /*ba50*/  LDTM.x16 R20, tmem[UR4+0x100] ;  /* 0x00010004001479ee */ /* 0x000e640008240000 */
[-C--:B-1----:R-:W-:Y:S02]  /*ba60*/  FMUL2 R20, R20.F32x2.HI_LO, R39.reuse.F32 ;  /* 0x000000271414724a */ /* 0x082fe40001000000 */
[-C--:B------:R-:W-:Y:S02]  /*ba70*/  FMUL2 R22, R22.F32x2.HI_LO, R39.reuse.F32 ;  /* 0x000000271616724a */ /* 0x080fe40001000000 */
[-C--:B------:R-:W-:Y:S02]  /*ba80*/  FMUL2 R24, R24.F32x2.HI_LO, R39.reuse.F32 ;  /* 0x000000271818724a */ /* 0x080fe40001000000 */
[-C--:B------:R-:W-:Y:S02]  /*ba90*/  FMUL2 R26, R26.F32x2.HI_LO, R39.reuse.F32 ;  /* 0x000000271a1a724a */ /* 0x080fe40001000000 */
[----:B------:R-:W-:-:S02]  /*baa0*/  FMUL2 R28, R28.F32x2.HI_LO, R39.F32 ;  /* 0x000000271c1c724a */ /* 0x000fc40001000000 */
[-C--:B------:R-:W-:Y:S02]  /*bab0*/  FMUL2 R30, R30.F32x2.HI_LO, R39.reuse.F32 ;  /* 0x000000271e1e724a */ /* 0x080fe40001000000 */
[-C--:B------:R-:W-:Y:S02]  /*bac0*/  FMUL2 R32, R32.F32x2.HI_LO, R39.reuse.F32 ;  /* 0x000000272020724a */ /* 0x080fe40001000000 */
[----:B------:R-:W-:-:S04]  /*bad0*/  FMUL2 R34, R34.F32x2.HI_LO, R39.F32 ;  /* 0x000000272222724a */ /* 0x000fc80001000000 */
[----:B------:R-:W-:Y:S01]  /*bae0*/  STTM.x16 tmem[UR5+0x100], R20 ;  /* 0x00010014000079ed */ /* 0x000fe20008240005 */
        /* <DEDUP_REMOVED lines=69> */
[----:B------:R1:W-:Y:S01]  /*bf40*/  STTM.x16 tmem[UR4+0x170], R4 ;  /* 0x00017004000079ed */ /* 0x0003e20008240004 */
[----:B------:R-:W2:Y:S02]  /*bf50*/  FENCE.VIEW.ASYNC.T ;  /* 0x00000000000073c6 */ /* 0x000ea40000000200 */
.L_x_52:
[----:B--2---:R2:W-:Y:S01]  /*bf60*/  SYNCS.ARRIVE.TRANS64.ART0 RZ, [UR7+0x68], R0 ;  /* 0x00006800ffff79a7 */ /* 0x0045e20008500007 */
[----:B------:R-:W-:-:S04]  /*bf70*/  UIADD3 UR6, UPT, UPT, UR6, 0x1, URZ ;  /* 0x0000000106067890 */ /* 0x000fc8000fffe0ff */
[----:B------:R-:W-:Y:S01]  /*bf80*/  UISETP.NE.AND UP0, UPT, UR6, -0x1, UPT ;  /* 0xffffffff0600788c */ /* 0x000fe2000bf05270 */
[----:B------:R2:W-:Y:S08]  /*bf90*/  SYNCS.ARRIVE.TRANS64.ART0 RZ, [UR7+0x98], R0 ;  /* 0x00009800ffff79a7 */ /* 0x0005f00008500007 */
[----:B------:R-:W-:Y:S05]  /*bfa0*/  BRA.U UP0, `(.L_x_53) ;  /* 0xfffffff900887547 */ /* 0x000fea000b83ffff */
.L_x_51:
[----:B------:R3:W-:Y:S01]  /*bfb0*/  BAR.SYNC.DEFER_BLOCKING R37, 0x40 ;  /* 0x000100250000751d */ /* 0x0007e20000010000 */
[----:B-1----:R-:W-:Y:S01]  /*bfc0*/  LEA R5, R2, UR7, 0x2 ;  /* 0x0000000702057c11 */ /* 0x002fe2000f8e10ff */
[----:B------:R-:W-:Y:S02]  /*bfd0*/  IMAD.MOV.U32 R40, RZ, RZ, 0x10 ;  /* 0x00000010ff287424 */ /* 0x000fe400078e00ff */
[----:B------:R-:W-:Y:S02]  /*bfe0*/  IMAD.MOV.U32 R49, RZ, RZ, 0x20 ;  /* 0x00000020ff317424 */ /* 0x000fe400078e00ff */
[----:B------:R-:W-:Y:S01]  /*bff0*/  IMAD.MOV.U32 R4, RZ, RZ, -0x80000000 ;  /* 0x80000000ff047424 */ /* 0x000fe200078e00ff */
[----:B------:R3:W1:Y:S04]  /*c000*/  LDS R46, [R5+0xdc] ;  /* 0x0000dc00052e7984 */ /* 0x0006680000000800 */
[----:B------:R3:W4:Y:S01]  /*c010*/  LDS R45, [R5+0x2dc] ;  /* 0x0002dc00052d7984 */ /* 0x0007220000000800 */
[----:B------:R3:W-:Y:S01]  /*c020*/  SYNCS.ARRIVE.TRANS64.ART0 RZ, [UR7+0x98], R0 ;  /* 0x00009800ffff79a7 */ /* 0x0007e20008500007 */
[----:B------:R-:W5:Y:S02]  /*c030*/  SYNCS.PHASECHK.TRANS64.TRYWAIT P2, [UR7+0x80], RZ ;  /* 0x000080ffff0075a7 */ /* 0x000f640008041107 */
[----:B-----5:R-:W-:-:S05]  /*c040*/  R2P PR, R3, 0x3 ;  /* 0x0000000303007804 */ /* 0x020fca0000000000 */
[----:B------:R-:W-:Y:S02]  /*c050*/  SEL R40, R40, 0xfffffff0, !P0 ;  /* 0xfffffff028287807 */ /* 0x000fe40004000000 */
[----:B------:R-:W-:Y:S01]  /*c060*/  SEL R49, R49, 0xffffffe0, !P1 ;  /* 0xffffffe031317807 */ /* 0x000fe20004800000 */
[----:B-1-34-:R-:W-:Y:S06]  /*c070*/  @!P2 BRA `(.L_x_54) ;  /* 0x000000180024a947 */ /* 0x01afec0003800000 */
.L_x_108:
[----:B------:R-:W1:Y:S01]  /*c080*/  SYNCS.PHASECHK.TRANS64.TRYWAIT P0, [UR7+0xa8], R4 ;  /* 0x0000a804ff0075a7 */ /* 0x000e620008001107 */
[----:B------:R-:W-:Y:S02]  /*c090*/  R2UR UR4, R44 ;  /* 0x000000002c0472ca */ /* 0x000fe400000e0000 */
[----:B------:R-:W-:Y:S01]  /*c0a0*/  FSETP.NE.AND P1, PT, R46, RZ, PT ;  /* 0x000000ff2e00720b */ /* 0x000fe20003f25000 */
[----:B-1----:R-:W-:-:S12]  /*c0b0*/  @!P0 BRA `(.L_x_55) ;  /* 0x0000001800288947 */ /* 0x002fd80003800000 */
.L_x_110:
[----:B------:R-:W3:Y:S01]  /*c0c0*/  LDTM.x16 R20, tmem[UR4+0x100] ;  /* 0x00010004001479ee */ /* 0x000ee20008240000 */
[----:B------:R-:W-:Y:S01]  /*c0d0*/  FSEL R47, R46, 1, P1 ;  /* 0x3f8000002e2f7808 */ /* 0x000fe20000800000 */
[----:B------:R-:W4:Y:S01]  /*c0e0*/  LDCU UR5, c[0x0][0x614] ;  /* 0x0000c280ff0577ac */ /* 0x000f220008000800 */
[----:B------:R-:W-:Y:S01]  /*c0f0*/  R2UR UR4, R44 ;  /* 0x000000002c0472ca */ /* 0x000fe200000e0000 */
[----:B------:R-:W-:Y:S01]  /*c100*/  @P1 MUFU.LG2 R46, R46 ;  /* 0x0000002e002e1308 */ /* 0x000fe20000000c00 */
[----:B------:R-:W-:Y:S01]  /*c110*/  SHF.R.U32.HI R55, RZ, 0x3, R36 ;  /* 0x00000003ff377819 */ /* 0x000fe20000011624 */
[----:B------:R-:W5:Y:S01]  /*c120*/  LDCU UR6, c[0x0][0x380] ;  /* 0x00007000ff0677ac */ /* 0x000f620008000800 */
[----:B------:R-:W-:Y:S01]  /*c130*/  LOP3.LUT P0, RZ, R3, 0x4, RZ, 0xc0, !PT ;  /* 0x0000000403ff7812 */ /* 0x000fe2000780c0ff */
[----:B------:R-:W-:Y:S01]  /*c140*/  BSSY.RECONVERGENT B0, `(.L_x_50) ;  /* 0x00000c5000007945 */ /* 0x000fe20003800200 */
[----:B------:R-:W-:-:S03]  /*c150*/  LOP3.LUT R55, R36, 0x70, R55, 0x78, !PT ;  /* 0x0000007024377812 */ /* 0x000fc600078e7837 */
[----:B------:R-:W3:Y:S01]  /*c160*/  MUFU.RCP R47, R47 ;  /* 0x0000002f002f7308 */ /* 0x000ee20000001000 */
[----:B------:R-:W-:Y:S01]  /*c170*/  IADD3 R48, PT, PT, R55, 0x40, RZ ;  /* 0x0000004037307810 */ /* 0x000fe20007ffe0ff */
[--C-:B------:R-:W-:Y:S02]  /*c180*/  IMAD.IADD R52, R40, 0x1, R55.reuse ;  /* 0x0000000128347824 */ /* 0x100fe400078e0237 */
[----:B------:R-:W-:-:S04]  /*c190*/  IMAD.IADD R53, R49, 0x1, R55 ;  /* 0x0000000131357824 */ /* 0x000fc800078e0237 */
[----:B------:R-:W-:Y:S02]  /*c1a0*/  IMAD.IADD R51, R40, 0x1, R53 ;  /* 0x0000000128337824 */ /* 0x000fe400078e0235 */
[----:B------:R-:W-:-:S04]  /*c1b0*/  @P0 VIADD R48, R55, 0xffffffc0 ;  /* 0xffffffc037300836 */ /* 0x000fc80000000000 */
[----:B------:R-:W-:Y:S01]  /*c1c0*/  IMAD.IADD R49, R49, 0x1, R48 ;  /* 0x0000000131317824 */ /* 0x000fe200078e0230 */
[----:B------:R-:W-:Y:S01]  /*c1d0*/  IADD3 R50, PT, PT, R40, R48, RZ ;  /* 0x0000003028327210 */ /* 0x000fe20007ffe0ff */
[-C--:B---3--:R-:W-:Y:S02]  /*c1e0*/  FMUL2 R26, R26.F32x2.HI_LO, R47.reuse.F32 ;  /* 0x0000002f1a1a724a */ /* 0x088fe40001000000 */
[----:B------:R-:W-:Y:S01]  /*c1f0*/  FMUL2 R24, R24.F32x2.HI_LO, R47.F32 ;  /* 0x0000002f1818724a */ /* 0x000fe20001000000 */
[----:B------:R-:W-:Y:S01]  /*c200*/  IADD3 R54, PT, PT, R40, R49, RZ ;  /* 0x0000003128367210 */ /* 0x000fe20007ffe0ff */
[-C--:B------:R-:W-:Y:S01]  /*c210*/  FMUL2 R22, R22.F32x2.HI_LO, R47.reuse.F32 ;  /* 0x0000002f1616724a */ /* 0x080fe20001000000 */
[----:B------:R-:W-:Y:S01]  /*c220*/  F2FP.F16.F32.PACK_AB R7, R27, R26 ;  /* 0x0000001a1b07723e */ /* 0x000fe200000000ff */
[-C--:B------:R-:W-:Y:S01]  /*c230*/  FMUL2 R20, R20.F32x2.HI_LO, R47.reuse.F32 ;  /* 0x0000002f1414724a */ /* 0x080fe20001000000 */
[----:B------:R-:W-:Y:S01]  /*c240*/  F2FP.F16.F32.PACK_AB R6, R25, R24 ;  /* 0x000000181906723e */ /* 0x000fe200000000ff */
[-C--:B------:R-:W-:Y:S01]  /*c250*/  FMUL2 R34, R34.F32x2.HI_LO, R47.reuse.F32 ;  /* 0x0000002f2222724a */ /* 0x080fe20001000000 */
[----:B-1----:R-:W-:Y:S01]  /*c260*/  F2FP.F16.F32.PACK_AB R5, R23, R22 ;  /* 0x000000161705723e */ /* 0x002fe200000000ff */
[-C--:B------:R-:W-:Y:S01]  /*c270*/  FMUL2 R32, R32.F32x2.HI_LO, R47.reuse.F32 ;  /* 0x0000002f2020724a */ /* 0x080fe20001000000 */
[----:B------:R-:W-:Y:S01]  /*c280*/  F2FP.F16.F32.PACK_AB R4, R21, R20 ;  /* 0x000000141504723e */ /* 0x000fe200000000ff */
[-C--:B------:R-:W-:Y:S01]  /*c290*/  FMUL2 R30, R30.F32x2.HI_LO, R47.reuse.F32 ;  /* 0x0000002f1e1e724a */ /* 0x080fe20001000000 */
[----:B------:R-:W1:Y:S01]  /*c2a0*/  LDTM.x16 R12, tmem[UR4+0x110] ;  /* 0x00011004000c79ee */ /* 0x000e620008240000 */
[----:B------:R-:W-:Y:S01]  /*c2b0*/  FMUL2 R28, R28.F32x2.HI_LO, R47.F32 ;  /* 0x0000002f1c1c724a */ /* 0x000fe20001000000 */
[----:B------:R-:W-:Y:S01]  /*c2c0*/  F2FP.F16.F32.PACK_AB R35, R35, R34 ;  /* 0x000000222323723e */ /* 0x000fe200000000ff */
[----:B------:R3:W-:Y:S01]  /*c2d0*/  STS.128 [R55], R4 ;  /* 0x0000000437007388 */ /* 0x0007e20000000c00 */
[----:B------:R-:W-:-:S02]  /*c2e0*/  F2FP.F16.F32.PACK_AB R34, R33, R32 ;  /* 0x000000202122723e */ /* 0x000fc400000000ff */
[----:B------:R-:W-:Y:S02]  /*c2f0*/  F2FP.F16.F32.PACK_AB R33, R31, R30 ;  /* 0x0000001e1f21723e */ /* 0x000fe400000000ff */
[----:B------:R-:W-:-:S05]  /*c300*/  F2FP.F16.F32.PACK_AB R32, R29, R28 ;  /* 0x0000001c1d20723e */ /* 0x000fca00000000ff */
[----:B------:R-:W-:Y:S01]  /*c310*/  STS.128 [R52], R32 ;  /* 0x0000002034007388 */ /* 0x000fe20000000c00 */
[-C--:B-1----:R-:W-:Y:S02]  /*c320*/  FMUL2 R18, R18.F32x2.HI_LO, R47.reuse.F32 ;  /* 0x0000002f1212724a */ /* 0x082fe40001000000 */
[-C--:B------:R-:W-:Y:S02]  /*c330*/  FMUL2 R16, R16.F32x2.HI_LO, R47.reuse.F32 ;  /* 0x0000002f1010724a */ /* 0x080fe40001000000 */
[-C--:B------:R-:W-:Y:S01]  /*c340*/  FMUL2 R14, R14.F32x2.HI_LO, R47.reuse.F32 ;  /* 0x0000002f0e0e724a */ /* 0x080fe20001000000 */
[----:B------:R-:W-:Y:S01]  /*c350*/  F2FP.F16.F32.PACK_AB R31, R19, R18 ;  /* 0x00000012131f723e */ /* 0x000fe200000000ff */
[-C--:B------:R-:W-:Y:S01]  /*c360*/  FMUL2 R12, R12.F32x2.HI_LO, R47.reuse.F32 ;  /* 0x0000002f0c0c724a */ /* 0x080fe20001000000 */
[----:B------:R-:W-:Y:S01]  /*c370*/  F2FP.F16.F32.PACK_AB R30, R17, R16 ;  /* 0x00000010111e723e */ /* 0x000fe200000000ff */
[-C--:B------:R-:W-:Y:S01]  /*c380*/  FMUL2 R26, R26.F32x2.HI_LO, R47.reuse.F32 ;  /* 0x0000002f1a1a724a */ /* 0x080fe20001000000 */
[----:B------:R-:W-:Y:S01]  /*c390*/  F2FP.F16.F32.PACK_AB R29, R15, R14 ;  /* 0x0000000e0f1d723e */ /* 0x000fe200000000ff */
[-C--:B------:R-:W-:Y:S01]  /*c3a0*/  FMUL2 R24, R24.F32x2.HI_LO, R47.reuse.F32 ;  /* 0x0000002f1818724a */ /* 0x080fe20001000000 */
[----:B------:R-:W-:Y:S01]  /*c3b0*/  F2FP.F16.F32.PACK_AB R28, R13, R12 ;  /* 0x0000000c0d1c723e */ /* 0x000fe200000000ff */
[-C--:B------:R-:W-:Y:S01]  /*c3c0*/  FMUL2 R22, R22.F32x2.HI_LO, R47.reuse.F32 ;  /* 0x0000002f1616724a */ /* 0x080fe20001000000 */
[----:B---3--:R-:W1:Y:S01]  /*c3d0*/  LDTM.x16 R4, tmem[UR4+0x120] ;  /* 0x00012004000479ee */ /* 0x008e620008240000 */
        /* <DEDUP_REMOVED lines=15> */
[----:B---3--:R-:W1:Y:S01]  /*c4d0*/  LDTM.x16 R20, tmem[UR4+0x130] ;  /* 0x00013004001479ee */ /* 0x008e620008240000 */
[----:B------:R-:W-:Y:S01]  /*c4e0*/  F2FP.F16.F32.PACK_AB R8, R5, R4 ;  /* 0x000000040508723e */ /* 0x000fe200000000ff */
[-C--:B------:R-:W-:Y:S01]  /*c4f0*/  FMUL2 R16, R16.F32x2.HI_LO, R47.reuse.F32 ;  /* 0x0000002f1010724a */ /* 0x080fe20001000000 */
[----:B------:R-:W-:Y:S01]  /*c500*/  F2FP.F16.F32.PACK_AB R7, R19, R18 ;  /* 0x000000121307723e */ /* 0x000fe200000000ff */
[----:B------:R-:W-:-:S02]  /*c510*/  FMUL2 R14, R14.F32x2.HI_LO, R47.F32 ;  /* 0x0000002f0e0e724a */ /* 0x000fc40001000000 */
[----:B------:R-:W-:Y:S01]  /*c520*/  FMUL2 R12, R12.F32x2.HI_LO, R47.F32 ;  /* 0x0000002f0c0c724a */ /* 0x000fe20001000000 */
[----:B------:R3:W-:Y:S01]  /*c530*/  STS.128 [R48], R8 ;  /* 0x0000000830007388 */ /* 0x0007e20000000c00 */
[----:B------:R-:W-:Y:S02]  /*c540*/  F2FP.F16.F32.PACK_AB R6, R17, R16 ;  /* 0x000000101106723e */ /* 0x000fe400000000ff */
[----:B------:R-:W-:Y:S02]  /*c550*/  F2FP.F16.F32.PACK_AB R5, R15, R14 ;  /* 0x0000000e0f05723e */ /* 0x000fe400000000ff */
[----:B------:R-:W-:-:S05]  /*c560*/  F2FP.F16.F32.PACK_AB R4, R13, R12 ;  /* 0x0000000c0d04723e */ /* 0x000fca00000000ff */
[----:B------:R-:W-:Y:S01]  /*c570*/  STS.128 [R50], R4 ;  /* 0x0000000432007388 */ /* 0x000fe20000000c00 */
[-C--:B-1----:R-:W-:Y:S02]  /*c580*/  FMUL2 R26, R26.F32x2.HI_LO, R47.reuse.F32 ;  /* 0x0000002f1a1a724a */ /* 0x082fe40001000000 */
[-C--:B------:R-:W-:Y:S02]  /*c590*/  FMUL2 R24, R24.F32x2.HI_LO, R47.reuse.F32 ;  /* 0x0000002f1818724a */ /* 0x080fe40001000000 */
[-C--:B------:R-:W-:Y:S02]  /*c5a0*/  FMUL2 R22, R22.F32x2.HI_LO, R47.reuse.F32 ;  /* 0x0000002f1616724a */ /* 0x080fe40001000000 */
[-C--:B------:R-:W-:Y:S02]  /*c5b0*/  FMUL2 R20, R20.F32x2.HI_LO, R47.reuse.F32 ;  /* 0x0000002f1414724a */ /* 0x080fe40001000000 */
[-C--:B------:R-:W-:Y:S02]  /*c5c0*/  FMUL2 R34, R34.F32x2.HI_LO, R47.reuse.F32 ;  /* 0x0000002f2222724a */ /* 0x080fe40001000000 */
[----:B------:R-:W-:-:S02]  /*c5d0*/  FMUL2 R32, R32.F32x2.HI_LO, R47.F32 ;  /* 0x0000002f2020724a */ /* 0x000fc40001000000 */
[-C--:B------:R-:W-:Y:S01]  /*c5e0*/  FMUL2 R30, R30.F32x2.HI_LO, R47.reuse.F32 ;  /* 0x0000002f1e1e724a */ /* 0x080fe20001000000 */
[----:B------:R-:W-:Y:S01]  /*c5f0*/  F2FP.F16.F32.PACK_AB R35, R35, R34 ;  /* 0x000000222323723e */ /* 0x000fe200000000ff */
[----:B------:R-:W-:Y:S01]  /*c600*/  FMUL2 R28, R28.F32x2.HI_LO, R47.F32 ;  /* 0x0000002f1c1c724a */ /* 0x000fe20001000000 */
[----:B---3--:R-:W-:Y:S02]  /*c610*/  F2FP.F16.F32.PACK_AB R11, R27, R26 ;  /* 0x0000001a1b0b723e */ /* 0x008fe400000000ff */
[----:B------:R-:W-:Y:S02]  /*c620*/  F2FP.F16.F32.PACK_AB R10, R25, R24 ;  /* 0x00000018190a723e */ /* 0x000fe400000000ff */
[----:B------:R-:W-:Y:S02]  /*c630*/  F2FP.F16.F32.PACK_AB R9, R23, R22 ;  /* 0x000000161709723e */ /* 0x000fe400000000ff */
[----:B------:R-:W-:Y:S02]  /*c640*/  F2FP.F16.F32.PACK_AB R8, R21, R20 ;  /* 0x000000141508723e */ /* 0x000fe400000000ff */
[----:B------:R-:W1:Y:S01]  /*c650*/  LDTM.x16 R12, tmem[UR4+0x140] ;  /* 0x00014004000c79ee */ /* 0x000e620008240000 */
[----:B------:R-:W-:-:S02]  /*c660*/  F2FP.F16.F32.PACK_AB R34, R33, R32 ;  /* 0x000000202122723e */ /* 0x000fc400000000ff */
[----:B------:R-:W-:Y:S01]  /*c670*/  F2FP.F16.F32.PACK_AB R33, R31, R30 ;  /* 0x0000001e1f21723e */ /* 0x000fe200000000ff */
[----:B------:R3:W-:Y:S01]  /*c680*/  STS.128 [R49], R8 ;  /* 0x0000000831007388 */ /* 0x0007e20000000c00 */
        /* <DEDUP_REMOVED lines=16> */
[----:B------:R3:W-:Y:S01]  /*c790*/  STS.128 [R55+0x4000], R28 ;  /* 0x0040001c37007388 */ /* 0x0007e20000000c00 */
[----:B------:R-:W-:-:S02]  /*c7a0*/  F2FP.F16.F32.PACK_AB R42, R25, R24 ;  /* 0x00000018192a723e */ /* 0x000fc400000000ff */
[----:B------:R-:W-:Y:S02]  /*c7b0*/  F2FP.F16.F32.PACK_AB R41, R23, R22 ;  /* 0x000000161729723e */ /* 0x000fe400000000ff */
[----:B------:R-:W-:-:S05]  /*c7c0*/  F2FP.F16.F32.PACK_AB R40, R21, R20 ;  /* 0x000000141528723e */ /* 0x000fca00000000ff */
[----:B------:R-:W-:Y:S01]  /*c7d0*/  STS.128 [R52+0x4000], R40 ;  /* 0x0040002834007388 */ /* 0x000fe20000000c00 */
        /* <DEDUP_REMOVED lines=14> */
[----:B------:R3:W-:Y:S01]  /*c8c0*/  STS.128 [R53+0x4000], R8 ;  /* 0x0040000835007388 */ /* 0x0007e20000000c00 */
[----:B------:R-:W-:Y:S02]  /*c8d0*/  F2FP.F16.F32.PACK_AB R38, R17, R16 ;  /* 0x000000101126723e */ /* 0x000fe400000000ff */
        /* <DEDUP_REMOVED lines=15> */
[----:B---3--:R-:W1:Y:S01]  /*c9d0*/  LDTM.x16 R4, tmem[UR4+0x170] ;  /* 0x00017004000479ee */ /* 0x008e620008240000 */
[----:B------:R-:W-:Y:S01]  /*c9e0*/  FMUL2 R28, R28.F32x2.HI_LO, R47.F32 ;  /* 0x0000002f1c1c724a */ /* 0x000fe20001000000 */
[----:B------:R-:W-:Y:S01]  /*c9f0*/  F2FP.F16.F32.PACK_AB R34, R33, R32 ;  /* 0x000000202122723e */ /* 0x000fe200000000ff */
[----:B------:R-:W-:Y:S01]  /*ca00*/  ULOP3.LUT UR4, URZ, UR15, URZ, 0x33, !UPT ;  /* 0x0000000fff047292 */ /* 0x000fe2000f8e33ff */
[----:B------:R-:W-:Y:S01]  /*ca10*/  F2FP.F16.F32.PACK_AB R33, R31, R30 ;  /* 0x0000001e1f21723e */ /* 0x000fe200000000ff */
[----:B------:R-:W-:Y:S01]  /*ca20*/  STS.128 [R48+0x4000], R24 ;  /* 0x0040001830007388 */ /* 0x000fe20000000c00 */
[----:B------:R-:W-:Y:S01]  /*ca30*/  F2FP.F16.F32.PACK_AB R32, R29, R28 ;  /* 0x0000001c1d20723e */ /* 0x000fe200000000ff */
[----:B----4-:R-:W-:-:S04]  /*ca40*/  UIADD3 UR4, UPT, UPT, UR4, UR5, URZ ;  /* 0x0000000504047290 */ /* 0x010fc8000fffe0ff */
[----:B------:R-:W-:Y:S01]  /*ca50*/  STS.128 [R50+0x4000], R32 ;  /* 0x0040002032007388 */ /* 0x000fe20000000c00 */
[----:B------:R-:W-:-:S04]  /*ca60*/  USHF.L.U32 UR4, UR4, 0x7, URZ ;  /* 0x0000000704047899 */ /* 0x000fc800080006ff */
[----:B-----5:R-:W-:-:S06]  /*ca70*/  UIADD3 UR5, UPT, UPT, -UR4, UR6, URZ ;  /* 0x0000000604057290 */ /* 0x020fcc000fffe1ff */
[----:B------:R-:W-:Y:S01]  /*ca80*/  ISETP.LT.AND P0, PT, R2, UR5, PT ;  /* 0x0000000502007c0c */ /* 0x000fe2000bf01270 */
[-C--:B-1----:R-:W-:Y:S02]  /*ca90*/  FMUL2 R20, R4.F32x2.HI_LO, R47.reuse.F32 ;  /* 0x0000002f0414724a */ /* 0x082fe40001000000 */
[-C--:B------:R-:W-:Y:S02]  /*caa0*/  FMUL2 R4, R6.F32x2.HI_LO, R47.reuse.F32 ;  /* 0x0000002f0604724a */ /* 0x080fe40001000000 */
        /* <DEDUP_REMOVED lines=9> */
[----:B------:R-:W-:Y:S01]  /*cb40*/  FMUL2 R16, R16.F32x2.HI_LO, R47.F32 ;  /* 0x0000002f1010724a */ /* 0x000fe20001000000 */
[----:B------:R-:W-:-:S02]  /*cb50*/  F2FP.F16.F32.PACK_AB R11, R19, R18 ;  /* 0x00000012130b723e */ /* 0x000fc400000000ff */
[----:B------:R-:W-:Y:S01]  /*cb60*/  F2FP.F16.F32.PACK_AB R9, R15, R14 ;  /* 0x0000000e0f09723e */ /* 0x000fe200000000ff */
[----:B------:R-:W-:Y:S01]  /*cb70*/  STS.128 [R49+0x4000], R4 ;  /* 0x0040000431007388 */ /* 0x000fe20000000c00 */
[----:B------:R-:W-:Y:S01]  /*cb80*/  F2FP.F16.F32.PACK_AB R10, R17, R16 ;  /* 0x00000010110a723e */ /* 0x000fe200000000ff */
[----:B------:R-:W1:Y:S01]  /*cb90*/  @P1 LDC R14, c[0x0][0x600] ;  /* 0x00018000ff0e1b82 */ /* 0x000e620000000800 */
[----:B------:R-:W-:-:S05]  /*cba0*/  F2FP.F16.F32.PACK_AB R8, R13, R12 ;  /* 0x0000000c0d08723e */ /* 0x000fca00000000ff */
[----:B------:R3:W-:Y:S01]  /*cbb0*/  STS.128 [R54+0x4000], R8 ;  /* 0x0040000836007388 */ /* 0x0007e20000000c00 */
[----:B------:R4:W-:Y:S06]  /*cbc0*/  MEMBAR.ALL.CTA ;  /* 0x0000000000007992 */ /* 0x0009ec0000008000 */
[----:B----4-:R-:W4:Y:S01]  /*cbd0*/  FENCE.VIEW.ASYNC.S ;  /* 0x00000000000073c6 */ /* 0x010f220000000000 */
[----:B-1----:R-:W-:Y:S01]  /*cbe0*/  @P1 FFMA R14, R45, R14, R46 ;  /* 0x0000000e2d0e1223 */ /* 0x002fe2000000002e */
[----:B----4-:R-:W-:Y:S01]  /*cbf0*/  SYNCS.ARRIVE.TRANS64.ART0 RZ, [UR7+0x68], R0 ;  /* 0x00006800ffff79a7 */ /* 0x010fe20008500007 */
[----:B---3--:R-:W-:Y:S01]  /*cc00*/  MOV R8, RZ ;  /* 0x000000ff00087202 */ /* 0x008fe20000000f00 */
[----:B------:R1:W-:Y:S02]  /*cc10*/  SYNCS.ARRIVE.TRANS64.ART0 RZ, [UR7+0xa0], R0 ;  /* 0x0000a000ffff79a7 */ /* 0x0003e40008500007 */
[----:B-12---:R-:W-:-:S02]  /*cc20*/  IMAD.MOV.U32 R0, RZ, RZ, -0x800000 ;  /* 0xff800000ff007424 */ /* 0x006fc400078e00ff */
[----:B------:R-:W-:Y:S01]  /*cc30*/  @P1 FMUL R0, R14, 0.69314718246459960938 ;  /* 0x3f3172180e001820 */ /* 0x000fe20000400000 */
[----:B------:R-:W-:Y:S06]  /*cc40*/  @!P0 BRA `(.L_x_56) ;  /* 0x0000000000508947 */ /* 0x000fec0003800000 */
[----:B------:R-:W1:Y:S01]  /*cc50*/  LDC.64 R6, c[0x0][0x3c8] ;  /* 0x0000f200ff067b82 */ /* 0x000e620000000a00 */
[----:B------:R-:W-:Y:S01]  /*cc60*/  HFMA2 R3, -RZ, RZ, 0, 0 ;  /* 0x00000000ff037431 */ /* 0x000fe200000001ff */
[----:B------:R-:W-:Y:S02]  /*cc70*/  USHF.R.S32.HI UR5, URZ, 0x1f, UR14 ;  /* 0x0000001fff057899 */ /* 0x000fe4000801140e */
[----:B------:R-:W-:Y:S01]  /*cc80*/  USHF.R.S32.HI UR10, URZ, 0x1f, UR12 ;  /* 0x0000001fff0a7899 */ /* 0x000fe2000801140c */
[----:B------:R-:W2:Y:S03]  /*cc90*/  LDCU.64 UR8, c[0x0][0x3b0] ;  /* 0x00007600ff0877ac */ /* 0x000ea60008000a00 */
[----:B------:R-:W3:Y:S01]  /*cca0*/  LDC.64 R4, c[0x0][0x3d0] ;  /* 0x0000f400ff047b82 */ /* 0x000ee20000000a00 */
[----:B------:R-:W-:Y:S01]  /*ccb0*/  USHF.R.S32.HI UR6, URZ, 0x1f, UR4 ;  /* 0x0000001fff067899 */ /* 0x000fe20008011404 */
[----:B-1----:R-:W-:-:S04]  /*ccc0*/  IMAD.WIDE.U32 R2, R6, UR14, R2 ;  /* 0x0000000e06027c25 */ /* 0x002fc8000f8e0002 */
[----:B------:R-:W-:-:S04]  /*ccd0*/  IMAD R6, R6, UR5, RZ ;  /* 0x0000000506067c24 */ /* 0x000fc8000f8e02ff */
[----:B------:R-:W-:Y:S01]  /*cce0*/  IMAD R7, R7, UR14, R6 ;  /* 0x0000000e07077c24 */ /* 0x000fe2000f8e0206 */
[----:B------:R-:W-:Y:S01]  /*ccf0*/  IADD3 R6, P0, PT, R2, UR4, RZ ;  /* 0x0000000402067c10 */ /* 0x000fe2000ff1e0ff */
[C---:B---3--:R-:W-:Y:S01]  /*cd00*/  IMAD R2, R4.reuse, UR10, RZ ;  /* 0x0000000a04027c24 */ /* 0x048fe2000f8e02ff */
[----:B------:R-:W1:Y:S02]  /*cd10*/  LDCU.64 UR10, c[0x0][0x358] ;  /* 0x00006b00ff0a77ac */ /* 0x000e640008000a00 */
[----:B------:R-:W-:Y:S01]  /*cd20*/  IADD3.X R7, PT, PT, R3, UR6, R7, P0, !PT ;  /* 0x0000000603077c10 */ /* 0x000fe200087fe407 */
[----:B------:R-:W-:Y:S02]  /*cd30*/  IMAD R2, R5, UR12, R2 ;  /* 0x0000000c05027c24 */ /* 0x000fe4000f8e0202 */
[----:B------:R-:W-:-:S05]  /*cd40*/  IMAD.WIDE.U32 R6, R4, UR12, R6 ;  /* 0x0000000c04067c25 */ /* 0x000fca000f8e0006 */
[----:B------:R-:W-:Y:S02]  /*cd50*/  IADD3 R3, PT, PT, R7, R2, RZ ;  /* 0x0000000207037210 */ /* 0x000fe40007ffe0ff */
[----:B--2---:R-:W-:-:S04]  /*cd60*/  LEA R2, P0, R6, UR8, 0x2 ;  /* 0x0000000806027c11 */ /* 0x004fc8000f8010ff */
[----:B------:R-:W-:-:S05]  /*cd70*/  LEA.HI.X R3, R6, UR9, R3, 0x2, P0 ;  /* 0x0000000906037c11 */ /* 0x000fca00080f1403 */
[----:B-1----:R1:W-:Y:S04]  /*cd80*/  STG.E desc[UR10][R2.64], R0 ;  /* 0x0000000002007986 */ /* 0x0023e8000c10190a */
.L_x_56:
[----:B------:R-:W-:Y:S05]  /*cd90*/  BSYNC.RECONVERGENT B0 ;  /* 0x0000000000007941 */ /* 0x000fea0003800200 */
.L_x_50:
[----:B------:R-:W-:-:S04]  /*cda0*/  SHF.L.U32 R8, R8, 0x1f, RZ ;  /* 0x0000001f08087819 */ /* 0x000fc800000006ff */
[----:B------:R-:W2:Y:S02]  /*cdb0*/  SYNCS.PHASECHK.TRANS64.TRYWAIT P0, [UR7+0xa8], R8 ;  /* 0x0000a808ff0075a7 */ /* 0x000ea40008001107 */
[----:B--2---:R-:W-:Y:S05]  /*cdc0*/  @!P0 BRA `(.L_x_57) ;  /* 0x0000000c00008947 */ /* 0x004fea0003800000 */
.L_x_112:
[----:B------:R-:W-:Y:S06]  /*cdd0*/  BAR.ARV 0x2, 0x120 ;  /* 0x0084800000007b1d */ /* 0x000fec0000002000 */
[----:B------:R-:W-:Y:S05]  /*cde0*/  EXIT ;  /* 0x000000000000794d */ /* 0x000fea0003800000 */
.L_x_6:
[----:B------:R-:W-:-:S07]  /*cdf0*/  MOV R2, UR4 ;  /* 0x0000000400027c02 */ /* 0x000fce0008000f00 */
.L_x_58:
[----:B-1----:R1:W2:Y:S02]  /*ce00*/  SYNCS.PHASECHK.TRANS64.TRYWAIT P0, [R2+URZ+0xa0], RZ ;  /* 0x0000a0ff020075a7 */ /* 0x0022a400080011ff */
[----:B--2---:R-:W-:Y:S05]  /*ce10*/  @!P0 NANOSLEEP.SYNCS 0x989680 ;  /* 0x009896800000895d */ /* 0x004fea0003900000 */
[----:B------:R-:W2:Y:S02]  /*ce20*/  @!P0 SYNCS.PHASECHK.TRANS64 P0, [R2+URZ+0xa0], RZ ;  /* 0x0000a0ff020085a7 */ /* 0x000ea400080010ff */
[----:B--2---:R-:W-:Y:S05]  /*ce30*/  @!P0 BRA `(.L_x_58) ;  /* 0xfffffffc00f08947 */ /* 0x004fea000383ffff */
[----:B------:R-:W-:Y:S05]  /*ce40*/  BRA `(.L_x_59) ;  /* 0xffffff3c00207947 */ /* 0x000fea000383ffff */
.L_x_12:
[----:B------:R-:W-:-:S07]  /*ce50*/  MOV R2, UR18 ;  /* 0x0000001200027c02 */ /* 0x000fce0008000f00 */
.L_x_60:
[----:B--2---:R2:W3:Y:S02]  /*ce60*/  SYNCS.PHASECHK.TRANS64.TRYWAIT P0, [R2+URZ], RZ ;  /* 0x000000ff020075a7 */ /* 0x0044e400080011ff */
[----:B---3--:R-:W-:Y:S05]  /*ce70*/  @!P0 NANOSLEEP.SYNCS 0x989680 ;  /* 0x009896800000895d */ /* 0x008fea0003900000 */
[----:B------:R-:W3:Y:S02]  /*ce80*/  @!P0 SYNCS.PHASECHK.TRANS64 P0, [R2+URZ], RZ ;  /* 0x000000ff020085a7 */ /* 0x000ee400080010ff */
[----:B---3--:R-:W-:Y:S05]  /*ce90*/  @!P0 BRA `(.L_x_60) ;  /* 0xfffffffc00f08947 */ /* 0x008fea000383ffff */
[----:B------:R-:W-:Y:S05]  /*cea0*/  BRA `(.L_x_61) ;  /* 0xffffff4000bc7947 */ /* 0x000fea000383ffff */
.L_x_13:
[----:B------:R-:W-:-:S07]  /*ceb0*/  MOV R2, UR18 ;  /* 0x0000001200027c02 */ /* 0x000fce0008000f00 */
.L_x_62:
[----:B--2---:R2:W3:Y:S02]  /*cec0*/  SYNCS.PHASECHK.TRANS64.TRYWAIT P0, [R2+URZ+0x10], RZ ;  /* 0x000010ff020075a7 */ /* 0x0044e400080011ff */
[----:B---3--:R-:W-:Y:S05]  /*ced0*/  @!P0 NANOSLEEP.SYNCS 0x989680 ;  /* 0x009896800000895d */ /* 0x008fea0003900000 */
[----:B------:R-:W3:Y:S02]  /*cee0*/  @!P0 SYNCS.PHASECHK.TRANS64 P0, [R2+URZ+0x10], RZ ;  /* 0x000010ff020085a7 */ /* 0x000ee400080010ff */
[----:B---3--:R-:W-:Y:S05]  /*cef0*/  @!P0 BRA `(.L_x_62) ;  /* 0xfffffffc00f08947 */ /* 0x008fea000383ffff */
[----:B------:R-:W-:Y:S05]  /*cf00*/  BRA `(.L_x_63) ;  /* 0xffffff4400fc7947 */ /* 0x000fea000383ffff */
.L_x_15:
[----:B------:R-:W-:Y:S02]  /*cf10*/  MOV R10, UR17 ;  /* 0x00000011000a7c02 */ /* 0x000fe40008000f00 */
[----:B------:R-:W-:Y:S07]  /*cf20*/  MOV R18, R19 ;  /* 0x0000001300127202 */ /* 0x000fee0000000f00 */
.L_x_64:
[----:B--2---:R2:W3:Y:S02]  /*cf30*/  SYNCS.PHASECHK.TRANS64.TRYWAIT P0, [R10+URZ+0x10], R19 ;  /* 0x000010130a0075a7 */ /* 0x0044e400080011ff */
[----:B---3--:R-:W-:Y:S05]  /*cf40*/  @!P0 NANOSLEEP.SYNCS 0x989680 ;  /* 0x009896800000895d */ /* 0x008fea0003900000 */
[----:B------:R-:W3:Y:S02]  /*cf50*/  @!P0 SYNCS.PHASECHK.TRANS64 P0, [R10+URZ+0x10], R19 ;  /* 0x000010130a0085a7 */ /* 0x000ee400080010ff */
[----:B---3--:R-:W-:Y:S05]  /*cf60*/  @!P0 BRA `(.L_x_64) ;  /* 0xfffffffc00f08947 */ /* 0x008fea000383ffff */
[----:B------:R-:W-:Y:S05]  /*cf70*/  BRA `(.L_x_65) ;  /* 0xffffff4800dc7947 */ /* 0x000fea000383ffff */
.L_x_16:
[----:B------:R-:W-:Y:S02]  /*cf80*/  MOV R11, UR18 ;  /* 0x00000012000b7c02 */ /* 0x000fe40008000f00 */
[----:B------:R-:W-:Y:S07]  /*cf90*/  MOV R12, R13 ;  /* 0x0000000d000c7202 */ /* 0x000fee0000000f00 */
.L_x_66:
[----:B--2---:R2:W3:Y:S02]  /*cfa0*/  SYNCS.PHASECHK.TRANS64.TRYWAIT P0, [R11+URZ+0x68], R13 ;  /* 0x0000680d0b0075a7 */ /* 0x0044e400080011ff */
[----:B---3--:R-:W-:Y:S05]  /*cfb0*/  @!P0 NANOSLEEP.SYNCS 0x989680 ;  /* 0x009896800000895d */ /* 0x008fea0003900000 */
[----:B------:R-:W3:Y:S02]  /*cfc0*/  @!P0 SYNCS.PHASECHK.TRANS64 P0, [R11+URZ+0x68], R13 ;  /* 0x0000680d0b0085a7 */ /* 0x000ee400080010ff */
[----:B---3--:R-:W-:Y:S05]  /*cfd0*/  @!P0 BRA `(.L_x_66) ;  /* 0xfffffffc00f08947 */ /* 0x008fea000383ffff */
[----:B------:R-:W-:Y:S05]  /*cfe0*/  BRA `(.L_x_67) ;  /* 0xffffff4c002c7947 */ /* 0x000fea000383ffff */
.L_x_17:
[----:B------:R-:W-:Y:S02]  /*cff0*/  MOV R11, UR18 ;  /* 0x00000012000b7c02 */ /* 0x000fe40008000f00 */
[----:B------:R-:W-:Y:S07]  /*d000*/  MOV R12, R13 ;  /* 0x0000000d000c7202 */ /* 0x000fee0000000f00 */
.L_x_68:
[----:B--2---:R2:W3:Y:S02]  /*d010*/  SYNCS.PHASECHK.TRANS64.TRYWAIT P0, [R11+URZ+0x70], R13 ;  /* 0x0000700d0b0075a7 */ /* 0x0044e400080011ff */
[----:B---3--:R-:W-:Y:S05]  /*d020*/  @!P0 NANOSLEEP.SYNCS 0x989680 ;  /* 0x009896800000895d */ /* 0x008fea0003900000 */
[----:B------:R-:W3:Y:S02]  /*d030*/  @!P0 SYNCS.PHASECHK.TRANS64 P0, [R11+URZ+0x70], R13 ;  /* 0x0000700d0b0085a7 */ /* 0x000ee400080010ff */
[----:B---3--:R-:W-:Y:S05]  /*d040*/  @!P0 BRA `(.L_x_68) ;  /* 0xfffffffc00f08947 */ /* 0x008fea000383ffff */
[----:B------:R-:W-:Y:S05]  /*d050*/  BRA `(.L_x_69) ;  /* 0xffffff4c00b87947 */ /* 0x000fea000383ffff */
.L_x_18:
[----:B------:R-:W-:Y:S02]  /*d060*/  MOV R10, UR8 ;  /* 0x00000008000a7c02 */ /* 0x000fe40008000f00 */
[----:B------:R-:W-:Y:S07]  /*d070*/  MOV R12, R13 ;  /* 0x0000000d000c7202 */ /* 0x000fee0000000f00 */
.L_x_70:
[----:B--2---:R2:W3:Y:S02]  /*d080*/  SYNCS.PHASECHK.TRANS64.TRYWAIT P0, [R10+URZ+0x10], R13 ;  /* 0x0000100d0a0075a7 */ /* 0x0044e400080011ff */
[----:B---3--:R-:W-:Y:S05]  /*d090*/  @!P0 NANOSLEEP.SYNCS 0x989680 ;  /* 0x009896800000895d */ /* 0x008fea0003900000 */
[----:B------:R-:W3:Y:S02]  /*d0a0*/  @!P0 SYNCS.PHASECHK.TRANS64 P0, [R10+URZ+0x10], R13 ;  /* 0x0000100d0a0085a7 */ /* 0x000ee400080010ff */
[----:B---3--:R-:W-:Y:S05]  /*d0b0*/  @!P0 BRA `(.L_x_70) ;  /* 0xfffffffc00f08947 */ /* 0x008fea000383ffff */
[----:B------:R-:W-:Y:S05]  /*d0c0*/  BRA `(.L_x_71) ;  /* 0xffffff4c00bc7947 */ /* 0x000fea000383ffff */
.L_x_20:
[----:B------:R-:W-:Y:S02]  /*d0d0*/  MOV R2, UR17 ;  /* 0x0000001100027c02 */ /* 0x000fe40008000f00 */
[----:B------:R-:W-:-:S07]  /*d0e0*/  MOV R15, R14 ;  /* 0x0000000e000f7202 */ /* 0x000fce0000000f00 */
.L_x_72:
[----:B--2---:R2:W3:Y:S02]  /*d0f0*/  SYNCS.PHASECHK.TRANS64.TRYWAIT P0, [R2+URZ+0x10], R15 ;  /* 0x0000100f020075a7 */ /* 0x0044e400080011ff */
[----:B---3--:R-:W-:Y:S05]  /*d100*/  @!P0 NANOSLEEP.SYNCS 0x989680 ;  /* 0x009896800000895d */ /* 0x008fea0003900000 */
[----:B------:R-:W3:Y:S02]  /*d110*/  @!P0 SYNCS.PHASECHK.TRANS64 P0, [R2+URZ+0x10], R15 ;  /* 0x0000100f020085a7 */ /* 0x000ee400080010ff */
[----:B---3--:R-:W-:Y:S05]  /*d120*/  @!P0 BRA `(.L_x_72) ;  /* 0xfffffffc00f08947 */ /* 0x008fea000383ffff */
[----:B------:R-:W-:Y:S05]  /*d130*/  BRA `(.L_x_73) ;  /* 0xffffff50007c7947 */ /* 0x000fea000383ffff */
.L_x_21:
[----:B------:R-:W-:Y:S02]  /*d140*/  MOV R3, UR18 ;  /* 0x0000001200037c02 */ /* 0x000fe40008000f00 */
[----:B------:R-:W-:-:S07]  /*d150*/  MOV R7, R6 ;  /* 0x0000000600077202 */ /* 0x000fce0000000f00 */
.L_x_74:
[----:B--2---:R2:W3:Y:S02]  /*d160*/  SYNCS.PHASECHK.TRANS64.TRYWAIT P0, [R3+URZ+0x68], R7 ;  /* 0x00006807030075a7 */ /* 0x0044e400080011ff */
[----:B---3--:R-:W-:Y:S05]  /*d170*/  @!P0 NANOSLEEP.SYNCS 0x989680 ;  /* 0x009896800000895d */ /* 0x008fea0003900000 */
[----:B------:R-:W3:Y:S02]  /*d180*/  @!P0 SYNCS.PHASECHK.TRANS64 P0, [R3+URZ+0x68], R7 ;  /* 0x00006807030085a7 */ /* 0x000ee400080010ff */
[----:B---3--:R-:W-:Y:S05]  /*d190*/  @!P0 BRA `(.L_x_74) ;  /* 0xfffffffc00f08947 */ /* 0x008fea000383ffff */
[----:B------:R-:W-:Y:S05]  /*d1a0*/  BRA `(.L_x_75) ;  /* 0xffffff5400407947 */ /* 0x000fea000383ffff */
.L_x_22:
[----:B------:R-:W-:Y:S02]  /*d1b0*/  MOV R2, UR16 ;  /* 0x0000001000027c02 */ /* 0x000fe40008000f00 */
[----:B------:R-:W-:-:S07]  /*d1c0*/  MOV R7, R6 ;  /* 0x0000000600077202 */ /* 0x000fce0000000f00 */
.L_x_76:
[----:B-1----:R1:W2:Y:S02]  /*d1d0*/  SYNCS.PHASECHK.TRANS64.TRYWAIT P0, [R2+URZ+0x70], R7 ;  /* 0x00007007020075a7 */ /* 0x0022a400080011ff */
[----:B--2---:R-:W-:Y:S05]  /*d1e0*/  @!P0 NANOSLEEP.SYNCS 0x989680 ;  /* 0x009896800000895d */ /* 0x004fea0003900000 */
[----:B------:R-:W2:Y:S02]  /*d1f0*/  @!P0 SYNCS.PHASECHK.TRANS64 P0, [R2+URZ+0x70], R7 ;  /* 0x00007007020085a7 */ /* 0x000ea400080010ff */
[----:B--2---:R-:W-:Y:S05]  /*d200*/  @!P0 BRA `(.L_x_76) ;  /* 0xfffffffc00f08947 */ /* 0x004fea000383ffff */
[----:B------:R-:W-:Y:S05]  /*d210*/  BRA `(.L_x_77) ;  /* 0xffffff5400747947 */ /* 0x000fea000383ffff */
.L_x_28:
[----:B------:R-:W-:Y:S01]  /*d220*/  HFMA2 R4, -RZ, RZ, -0.0 , 0 ;  /* 0x80000000ff047431 */ /* 0x000fe200000001ff */
[----:B------:R-:W-:Y:S02]  /*d230*/  MOV R2, UR9 ;  /* 0x0000000900027c02 */ /* 0x000fe40008000f00 */
[----:B------:R-:W-:-:S07]  /*d240*/  MOV R5, 0x80000000 ;  /* 0x8000000000057802 */ /* 0x000fce0000000f00 */
.L_x_78:
[----:B-1----:R1:W2:Y:S02]  /*d250*/  SYNCS.PHASECHK.TRANS64.TRYWAIT P0, [R2+URZ+0x38], R5 ;  /* 0x00003805020075a7 */ /* 0x0022a400080011ff */
[----:B--2---:R-:W-:Y:S05]  /*d260*/  @!P0 NANOSLEEP.SYNCS 0x989680 ;  /* 0x009896800000895d */ /* 0x004fea0003900000 */
[----:B------:R-:W2:Y:S02]  /*d270*/  @!P0 SYNCS.PHASECHK.TRANS64 P0, [R2+URZ+0x38], R5 ;  /* 0x00003805020085a7 */ /* 0x000ea400080010ff */
[----:B--2---:R-:W-:Y:S05]  /*d280*/  @!P0 BRA `(.L_x_78) ;  /* 0xfffffffc00f08947 */ /* 0x004fea000383ffff */
[----:B------:R-:W-:Y:S05]  /*d290*/  BRA `(.L_x_79) ;  /* 0xffffff5c00cc7947 */ /* 0x000fea000383ffff */
.L_x_29:
[----:B------:R-:W-:Y:S01]  /*d2a0*/  HFMA2 R4, -RZ, RZ, -0.0 , 0 ;  /* 0x80000000ff047431 */ /* 0x000fe200000001ff */
[----:B------:R-:W-:Y:S02]  /*d2b0*/  MOV R2, UR9 ;  /* 0x0000000900027c02 */ /* 0x000fe40008000f00 */
[----:B------:R-:W-:-:S07]  /*d2c0*/  MOV R5, 0x80000000 ;  /* 0x8000000000057802 */ /* 0x000fce0000000f00 */
.L_x_80:
[----:B-1----:R1:W2:Y:S02]  /*d2d0*/  SYNCS.PHASECHK.TRANS64.TRYWAIT P0, [R2+URZ+0x8], R5 ;  /* 0x00000805020075a7 */ /* 0x0022a400080011ff */
[----:B--2---:R-:W-:Y:S05]  /*d2e0*/  @!P0 NANOSLEEP.SYNCS 0x989680 ;  /* 0x009896800000895d */ /* 0x004fea0003900000 */
[----:B------:R-:W2:Y:S02]  /*d2f0*/  @!P0 SYNCS.PHASECHK.TRANS64 P0, [R2+URZ+0x8], R5 ;  /* 0x00000805020085a7 */ /* 0x000ea400080010ff */
[----:B--2---:R-:W-:Y:S05]  /*d300*/  @!P0 BRA `(.L_x_80) ;  /* 0xfffffffc00f08947 */ /* 0x004fea000383ffff */
[----:B------:R-:W-:Y:S05]  /*d310*/  BRA `(.L_x_81) ;  /* 0xffffff60001c7947 */ /* 0x000fea000383ffff */
.L_x_30:
[----:B------:R-:W-:Y:S01]  /*d320*/  HFMA2 R4, -RZ, RZ, -0.0 , 0 ;  /* 0x80000000ff047431 */ /* 0x000fe200000001ff */
[----:B------:R-:W-:Y:S02]  /*d330*/  MOV R2, UR9 ;  /* 0x0000000900027c02 */ /* 0x000fe40008000f00 */
[----:B------:R-:W-:-:S07]  /*d340*/  MOV R5, 0x80000000 ;  /* 0x8000000000057802 */ /* 0x000fce0000000f00 */
.L_x_82:
[----:B-1----:R1:W2:Y:S02]  /*d350*/  SYNCS.PHASECHK.TRANS64.TRYWAIT P0, [R2+URZ+0x40], R5 ;  /* 0x00004005020075a7 */ /* 0x0022a400080011ff */
[----:B--2---:R-:W-:Y:S05]  /*d360*/  @!P0 NANOSLEEP.SYNCS 0x989680 ;  /* 0x009896800000895d */ /* 0x004fea0003900000 */
[----:B------:R-:W2:Y:S02]  /*d370*/  @!P0 SYNCS.PHASECHK.TRANS64 P0, [R2+URZ+0x40], R5 ;  /* 0x00004005020085a7 */ /* 0x000ea400080010ff */
[----:B--2---:R-:W-:Y:S05]  /*d380*/  @!P0 BRA `(.L_x_82) ;  /* 0xfffffffc00f08947 */ /* 0x004fea000383ffff */
[----:B------:R-:W-:Y:S05]  /*d390*/  BRA `(.L_x_83) ;  /* 0xffffff6000647947 */ /* 0x000fea000383ffff */
.L_x_31:
[----:B------:R-:W-:Y:S02]  /*d3a0*/  MOV R2, UR5 ;  /* 0x0000000500027c02 */ /* 0x000fe40008000f00 */
[----:B------:R-:W-:-:S07]  /*d3b0*/  MOV R7, R6 ;  /* 0x0000000600077202 */ /* 0x000fce0000000f00 */
.L_x_84:
[----:B-1----:R1:W2:Y:S02]  /*d3c0*/  SYNCS.PHASECHK.TRANS64.TRYWAIT P0, [R2+URZ+0x38], R7 ;  /* 0x00003807020075a7 */ /* 0x0022a400080011ff */
[----:B--2---:R-:W-:Y:S05]  /*d3d0*/  @!P0 NANOSLEEP.SYNCS 0x989680 ;  /* 0x009896800000895d */ /* 0x004fea0003900000 */
[----:B------:R-:W2:Y:S02]  /*d3e0*/  @!P0 SYNCS.PHASECHK.TRANS64 P0, [R2+URZ+0x38], R7 ;  /* 0x00003807020085a7 */ /* 0x000ea400080010ff */
[----:B--2---:R-:W-:Y:S05]  /*d3f0*/  @!P0 BRA `(.L_x_84) ;  /* 0xfffffffc00f08947 */ /* 0x004fea000383ffff */
[----:B------:R-:W-:Y:S05]  /*d400*/  BRA `(.L_x_85) ;  /* 0xffffff6400047947 */ /* 0x000fea000383ffff */
.L_x_32:
[----:B------:R-:W-:Y:S02]  /*d410*/  MOV R2, UR4 ;  /* 0x0000000400027c02 */ /* 0x000fe40008000f00 */
[----:B------:R-:W-:-:S07]  /*d420*/  MOV R7, R6 ;  /* 0x0000000600077202 */ /* 0x000fce0000000f00 */
.L_x_86:
[----:B-1----:R1:W2:Y:S02]  /*d430*/  SYNCS.PHASECHK.TRANS64.TRYWAIT P0, [R2+URZ+0x38], R7 ;  /* 0x00003807020075a7 */ /* 0x0022a400080011ff */
[----:B--2---:R-:W-:Y:S05]  /*d440*/  @!P0 NANOSLEEP.SYNCS 0x989680 ;  /* 0x009896800000895d */ /* 0x004fea0003900000 */
[----:B------:R-:W2:Y:S02]  /*d450*/  @!P0 SYNCS.PHASECHK.TRANS64 P0, [R2+URZ+0x38], R7 ;  /* 0x00003807020085a7 */ /* 0x000ea400080010ff */
[----:B--2---:R-:W-:Y:S05]  /*d460*/  @!P0 BRA `(.L_x_86) ;  /* 0xfffffffc00f08947 */ /* 0x004fea000383ffff */
[----:B------:R-:W-:Y:S05]  /*d470*/  BRA `(.L_x_87) ;  /* 0xffffff6400447947 */ /* 0x000fea000383ffff */
.L_x_34:
[----:B------:R-:W-:Y:S02]  /*d480*/  MOV R2, UR4 ;  /* 0x0000000400027c02 */ /* 0x000fe40008000f00 */
[----:B------:R-:W-:-:S07]  /*d490*/  MOV R7, R6 ;  /* 0x0000000600077202 */ /* 0x000fce0000000f00 */
.L_x_88:
[----:B-1----:R1:W2:Y:S02]  /*d4a0*/  SYNCS.PHASECHK.TRANS64.TRYWAIT P0, [R2+URZ+0x38], R7 ;  /* 0x00003807020075a7 */ /* 0x0022a400080011ff */
[----:B--2---:R-:W-:Y:S05]  /*d4b0*/  @!P0 NANOSLEEP.SYNCS 0x989680 ;  /* 0x009896800000895d */ /* 0x004fea0003900000 */
[----:B------:R-:W2:Y:S02]  /*d4c0*/  @!P0 SYNCS.PHASECHK.TRANS64 P0, [R2+URZ+0x38], R7 ;  /* 0x00003807020085a7 */ /* 0x000ea400080010ff */
[----:B--2---:R-:W-:Y:S05]  /*d4d0*/  @!P0 BRA `(.L_x_88) ;  /* 0xfffffffc00f08947 */ /* 0x004fea000383ffff */
[----:B------:R-:W-:Y:S05]  /*d4e0*/  BRA `(.L_x_89) ;  /* 0xffffff6400e87947 */ /* 0x000fea000383ffff */
.L_x_35:
[----:B------:R-:W-:Y:S02]  /*d4f0*/  MOV R2, UR5 ;  /* 0x0000000500027c02 */ /* 0x000fe40008000f00 */
[----:B------:R-:W-:-:S07]  /*d500*/  MOV R5, R4 ;  /* 0x0000000400057202 */ /* 0x000fce0000000f00 */
.L_x_90:
[----:B-1----:R1:W2:Y:S02]  /*d510*/  SYNCS.PHASECHK.TRANS64.TRYWAIT P0, [R2+URZ+0x8], R5 ;  /* 0x00000805020075a7 */ /* 0x0022a400080011ff */
[----:B--2---:R-:W-:Y:S05]  /*d520*/  @!P0 NANOSLEEP.SYNCS 0x989680 ;  /* 0x009896800000895d */ /* 0x004fea0003900000 */
[----:B------:R-:W2:Y:S02]  /*d530*/  @!P0 SYNCS.PHASECHK.TRANS64 P0, [R2+URZ+0x8], R5 ;  /* 0x00000805020085a7 */ /* 0x000ea400080010ff */
[----:B--2---:R-:W-:Y:S05]  /*d540*/  @!P0 BRA `(.L_x_90) ;  /* 0xfffffffc00f08947 */ /* 0x004fea000383ffff */
[----:B------:R-:W-:Y:S05]  /*d550*/  BRA `(.L_x_91) ;  /* 0xffffff6400e47947 */ /* 0x000fea000383ffff */
.L_x_38:
[----:B------:R-:W-:Y:S02]  /*d560*/  MOV R2, UR7 ;  /* 0x0000000700027c02 */ /* 0x000fe40008000f00 */
[----:B------:R-:W-:Y:S02]  /*d570*/  MOV R4, 0x80000000 ;  /* 0x8000000000047802 */ /* 0x000fe40000000f00 */
[----:B------:R-:W-:-:S07]  /*d580*/  MOV R5, 0x80000000 ;  /* 0x8000000000057802 */ /* 0x000fce0000000f00 */
.L_x_92:
[----:B-1----:R1:W2:Y:S02]  /*d590*/  SYNCS.PHASECHK.TRANS64.TRYWAIT P0, [R2+URZ+0x98], R5 ;  /* 0x00009805020075a7 */ /* 0x0022a400080011ff */
[----:B--2---:R-:W-:Y:S05]  /*d5a0*/  @!P0 NANOSLEEP.SYNCS 0x989680 ;  /* 0x009896800000895d */ /* 0x004fea0003900000 */
[----:B------:R-:W2:Y:S02]  /*d5b0*/  @!P0 SYNCS.PHASECHK.TRANS64 P0, [R2+URZ+0x98], R5 ;  /* 0x00009805020085a7 */ /* 0x000ea400080010ff */
[----:B--2---:R-:W-:Y:S05]  /*d5c0*/  @!P0 BRA `(.L_x_92) ;  /* 0xfffffffc00f08947 */ /* 0x004fea000383ffff */
[----:B------:R-:W-:Y:S05]  /*d5d0*/  BRA `(.L_x_93) ;  /* 0xffffff6800687947 */ /* 0x000fea000383ffff */
.L_x_39:
[----:B------:R-:W-:-:S07]  /*d5e0*/  MOV R2, UR7 ;  /* 0x0000000700027c02 */ /* 0x000fce0008000f00 */
.L_x_94:
[----:B-1----:R1:W2:Y:S02]  /*d5f0*/  SYNCS.PHASECHK.TRANS64.TRYWAIT P0, [R2+URZ+0x60], RZ ;  /* 0x000060ff020075a7 */ /* 0x0022a400080011ff */
[----:B--2---:R-:W-:Y:S05]  /*d600*/  @!P0 NANOSLEEP.SYNCS 0x989680 ;  /* 0x009896800000895d */ /* 0x004fea0003900000 */
[----:B------:R-:W2:Y:S02]  /*d610*/  @!P0 SYNCS.PHASECHK.TRANS64 P0, [R2+URZ+0x60], RZ ;  /* 0x000060ff020085a7 */ /* 0x000ea400080010ff */
[----:B--2---:R-:W-:Y:S05]  /*d620*/  @!P0 BRA `(.L_x_94) ;  /* 0xfffffffc00f08947 */ /* 0x004fea000383ffff */
[----:B------:R-:W-:Y:S05]  /*d630*/  BRA `(.L_x_95) ;  /* 0xffffff6c002c7947 */ /* 0x000fea000383ffff */
.L_x_40:
[----:B------:R-:W-:-:S07]  /*d640*/  MOV R2, UR7 ;  /* 0x0000000700027c02 */ /* 0x000fce0008000f00 */
.L_x_96:
[----:B-1----:R1:W2:Y:S02]  /*d650*/  SYNCS.PHASECHK.TRANS64.TRYWAIT P0, [R2+URZ+0x98], RZ ;  /* 0x000098ff020075a7 */ /* 0x0022a400080011ff */
[----:B--2---:R-:W-:Y:S05]  /*d660*/  @!P0 NANOSLEEP.SYNCS 0x989680 ;  /* 0x009896800000895d */ /* 0x004fea0003900000 */
[----:B------:R-:W2:Y:S02]  /*d670*/  @!P0 SYNCS.PHASECHK.TRANS64 P0, [R2+URZ+0x98], RZ ;  /* 0x000098ff020085a7 */ /* 0x000ea400080010ff */
[----:B--2---:R-:W-:Y:S05]  /*d680*/  @!P0 BRA `(.L_x_96) ;  /* 0xfffffffc00f08947 */ /* 0x004fea000383ffff */
[----:B------:R-:W-:Y:S05]  /*d690*/  BRA `(.L_x_97) ;  /* 0xffffff9000a87947 */ /* 0x000fea000383ffff */
.L_x_42:
[----:B------:R-:W-:Y:S02]  /*d6a0*/  MOV R6, UR4 ;  /* 0x0000000400067c02 */ /* 0x000fe40008000f00 */
[----:B------:R-:W-:Y:S02]  /*d6b0*/  MOV R7, UR4 ;  /* 0x0000000400077c02 */ /* 0x000fe40008000f00 */
[----:B------:R-:W-:-:S07]  /*d6c0*/  MOV R4, UR7 ;  /* 0x0000000700047c02 */ /* 0x000fce0008000f00 */
.L_x_98:
[----:B---3--:R3:W4:Y:S02]  /*d6d0*/  SYNCS.PHASECHK.TRANS64.TRYWAIT P0, [R4+URZ+0x60], R7 ;  /* 0x00006007040075a7 */ /* 0x00872400080011ff */
[----:B----4-:R-:W-:Y:S05]  /*d6e0*/  @!P0 NANOSLEEP.SYNCS 0x989680 ;  /* 0x009896800000895d */ /* 0x010fea0003900000 */
[----:B------:R-:W4:Y:S02]  /*d6f0*/  @!P0 SYNCS.PHASECHK.TRANS64 P0, [R4+URZ+0x60], R7 ;  /* 0x00006007040085a7 */ /* 0x000f2400080010ff */
[----:B----4-:R-:W-:Y:S05]  /*d700*/  @!P0 BRA `(.L_x_98) ;  /* 0xfffffffc00f08947 */ /* 0x010fea000383ffff */
[----:B------:R-:W-:Y:S05]  /*d710*/  BRA `(.L_x_99) ;  /* 0xffffff9000dc7947 */ /* 0x000fea000383ffff */
.L_x_43:
[----:B------:R-:W-:Y:S02]  /*d720*/  MOV R6, UR4 ;  /* 0x0000000400067c02 */ /* 0x000fe40008000f00 */
[----:B------:R-:W-:Y:S02]  /*d730*/  MOV R7, UR4 ;  /* 0x0000000400077c02 */ /* 0x000fe40008000f00 */
[----:B------:R-:W-:-:S07]  /*d740*/  MOV R4, UR7 ;  /* 0x0000000700047c02 */ /* 0x000fce0008000f00 */
.L_x_100:
[----:B-1----:R1:W2:Y:S02]  /*d750*/  SYNCS.PHASECHK.TRANS64.TRYWAIT P0, [R4+URZ+0x98], R7 ;  /* 0x00009807040075a7 */ /* 0x0022a400080011ff */
[----:B--2---:R-:W-:Y:S05]  /*d760*/  @!P0 NANOSLEEP.SYNCS 0x989680 ;  /* 0x009896800000895d */ /* 0x004fea0003900000 */
[----:B------:R-:W2:Y:S02]  /*d770*/  @!P0 SYNCS.PHASECHK.TRANS64 P0, [R4+URZ+0x98], R7 ;  /* 0x00009807040085a7 */ /* 0x000ea400080010ff */
[----:B--2---:R-:W-:Y:S05]  /*d780*/  @!P0 BRA `(.L_x_100) ;  /* 0xfffffffc00f08947 */ /* 0x004fea000383ffff */
[----:B------:R-:W-:Y:S05]  /*d790*/  BRA `(.L_x_101) ;  /* 0xffffffb400347947 */ /* 0x000fea000383ffff */
.L_x_46:
[----:B------:R-:W-:Y:S02]  /*d7a0*/  MOV R6, UR4 ;  /* 0x0000000400067c02 */ /* 0x000fe40008000f00 */
[----:B------:R-:W-:Y:S02]  /*d7b0*/  MOV R7, UR4 ;  /* 0x0000000400077c02 */ /* 0x000fe40008000f00 */
[----:B------:R-:W-:-:S07]  /*d7c0*/  MOV R4, UR7 ;  /* 0x0000000700047c02 */ /* 0x000fce0008000f00 */
.L_x_102:
[----:B-1----:R1:W2:Y:S02]  /*d7d0*/  SYNCS.PHASECHK.TRANS64.TRYWAIT P0, [R4+URZ+0x60], R7 ;  /* 0x00006007040075a7 */ /* 0x0022a400080011ff */
[----:B--2---:R-:W-:Y:S05]  /*d7e0*/  @!P0 NANOSLEEP.SYNCS 0x989680 ;  /* 0x009896800000895d */ /* 0x004fea0003900000 */
[----:B------:R-:W2:Y:S02]  /*d7f0*/  @!P0 SYNCS.PHASECHK.TRANS64 P0, [R4+URZ+0x60], R7 ;  /* 0x00006007040085a7 */ /* 0x000ea400080010ff */
[----:B--2---:R-:W-:Y:S05]  /*d800*/  @!P0 BRA `(.L_x_102) ;  /* 0xfffffffc00f08947 */ /* 0x004fea000383ffff */
[----:B------:R-:W-:Y:S05]  /*d810*/  BRA `(.L_x_103) ;  /* 0xffffffb800987947 */ /* 0x000fea000383ffff */
.L_x_47:
[----:B------:R-:W-:Y:S02]  /*d820*/  MOV R6, UR4 ;  /* 0x0000000400067c02 */ /* 0x000fe40008000f00 */
[----:B------:R-:W-:Y:S02]  /*d830*/  MOV R7, UR4 ;  /* 0x0000000400077c02 */ /* 0x000fe40008000f00 */
[----:B------:R-:W-:-:S07]  /*d840*/  MOV R4, UR7 ;  /* 0x0000000700047c02 */ /* 0x000fce0008000f00 */
.L_x_104:
[----:B-1----:R1:W2:Y:S02]  /*d850*/  SYNCS.PHASECHK.TRANS64.TRYWAIT P0, [R4+URZ+0x98], R7 ;  /* 0x00009807040075a7 */ /* 0x0022a400080011ff */
[----:B--2---:R-:W-:Y:S05]  /*d860*/  @!P0 NANOSLEEP.SYNCS 0x989680 ;  /* 0x009896800000895d */ /* 0x004fea0003900000 */
[----:B------:R-:W2:Y:S02]  /*d870*/  @!P0 SYNCS.PHASECHK.TRANS64 P0, [R4+URZ+0x98], R7 ;  /* 0x00009807040085a7 */ /* 0x000ea400080010ff */
[----:B--2---:R-:W-:Y:S05]  /*d880*/  @!P0 BRA `(.L_x_104) ;  /* 0xfffffffc00f08947 */ /* 0x004fea000383ffff */
[----:B------:R-:W-:Y:S05]  /*d890*/  BRA `(.L_x_105) ;  /* 0xffffffd400287947 */ /* 0x000fea000383ffff */
.L_x_49:
[----:B------:R-:W-:Y:S02]  /*d8a0*/  MOV R4, UR4 ;  /* 0x0000000400047c02 */ /* 0x000fe40008000f00 */
[----:B------:R-:W-:-:S07]  /*d8b0*/  MOV R5, UR4 ;  /* 0x0000000400057c02 */ /* 0x000fce0008000f00 */
.L_x_106:
[----:B-1----:R1:W3:Y:S02]  /*d8c0*/  SYNCS.PHASECHK.TRANS64.TRYWAIT P0, [R3+URZ+0x98], R5 ;  /* 0x00009805030075a7 */ /* 0x0022e400080011ff */
[----:B---3--:R-:W-:Y:S05]  /*d8d0*/  @!P0 NANOSLEEP.SYNCS 0x989680 ;  /* 0x009896800000895d */ /* 0x008fea0003900000 */
[----:B------:R-:W3:Y:S02]  /*d8e0*/  @!P0 SYNCS.PHASECHK.TRANS64 P0, [R3+URZ+0x98], R5 ;  /* 0x00009805030085a7 */ /* 0x000ee400080010ff */
[----:B---3--:R-:W-:Y:S05]  /*d8f0*/  @!P0 BRA `(.L_x_106) ;  /* 0xfffffffc00f08947 */ /* 0x008fea000383ffff */
[----:B------:R-:W-:Y:S05]  /*d900*/  BRA `(.L_x_107) ;  /* 0xffffffd800747947 */ /* 0x000fea000383ffff */
.L_x_54:
[----:B------:R-:W1:Y:S02]  /*d910*/  SYNCS.PHASECHK.TRANS64.TRYWAIT P0, [UR7+0x80], RZ ;  /* 0x000080ffff0075a7 */ /* 0x000e640008001107 */
[----:B-1----:R-:W-:Y:S05]  /*d920*/  @!P0 NANOSLEEP.SYNCS 0x989680 ;  /* 0x009896800000895d */ /* 0x002fea0003900000 */
[----:B------:R-:W1:Y:S02]  /*d930*/  @!P0 SYNCS.PHASECHK.TRANS64 P0, [UR7+0x80], RZ ;  /* 0x000080ffff0085a7 */ /* 0x000e640008001007 */
[----:B-1----:R-:W-:Y:S05]  /*d940*/  @!P0 BRA `(.L_x_54) ;  /* 0xfffffffc00f08947 */ /* 0x002fea000383ffff */
[----:B------:R-:W-:Y:S05]  /*d950*/  BRA `(.L_x_108) ;  /* 0xffffffe400c87947 */ /* 0x000fea000383ffff */
.L_x_55:
[----:B------:R-:W-:Y:S01]  /*d960*/  HFMA2 R4, -RZ, RZ, -0.0 , 0 ;  /* 0x80000000ff047431 */ /* 0x000fe200000001ff */
[----:B------:R-:W-:-:S07]  /*d970*/  MOV R5, 0x80000000 ;  /* 0x8000000000057802 */ /* 0x000fce0000000f00 */
.L_x_109:
[----:B-1----:R1:W3:Y:S02]  /*d980*/  SYNCS.PHASECHK.TRANS64.TRYWAIT P0, [UR7+0xa8], R5 ;  /* 0x0000a805ff0075a7 */ /* 0x0022e40008001107 */
[----:B---3--:R-:W-:Y:S05]  /*d990*/  @!P0 NANOSLEEP.SYNCS 0x989680 ;  /* 0x009896800000895d */ /* 0x008fea0003900000 */
[----:B------:R-:W3:Y:S02]  /*d9a0*/  @!P0 SYNCS.PHASECHK.TRANS64 P0, [UR7+0xa8], R5 ;  /* 0x0000a805ff0085a7 */ /* 0x000ee40008001007 */
[----:B---3--:R-:W-:Y:S05]  /*d9b0*/  @!P0 BRA `(.L_x_109) ;  /* 0xfffffffc00f08947 */ /* 0x008fea000383ffff */
[----:B------:R-:W-:Y:S05]  /*d9c0*/  BRA `(.L_x_110) ;  /* 0xffffffe400bc7947 */ /* 0x000fea000383ffff */
.L_x_57:
[----:B------:R-:W-:-:S07]  /*d9d0*/  MOV R9, R8 ;  /* 0x0000000800097202 */ /* 0x000fce0000000f00 */
.L_x_111:
[----:B--2---:R2:W3:Y:S02]  /*d9e0*/  SYNCS.PHASECHK.TRANS64.TRYWAIT P0, [UR7+0xa8], R9 ;  /* 0x0000a809ff0075a7 */ /* 0x0044e40008001107 */
[----:B---3--:R-:W-:Y:S05]  /*d9f0*/  @!P0 NANOSLEEP.SYNCS 0x989680 ;  /* 0x009896800000895d */ /* 0x008fea0003900000 */
[----:B------:R-:W3:Y:S02]  /*da00*/  @!P0 SYNCS.PHASECHK.TRANS64 P0, [UR7+0xa8], R9 ;  /* 0x0000a809ff0085a7 */ /* 0x000ee40008001007 */
[----:B---3--:R-:W-:Y:S05]  /*da10*/  @!P0 BRA `(.L_x_111) ;  /* 0xfffffffc00f08947 */ /* 0x008fea000383ffff */
[----:B------:R-:W-:Y:S05]  /*da20*/  BRA `(.L_x_112) ;  /* 0xfffffff000e87947 */ /* 0x000fea000383ffff */
        .weak           $__internal_0_$__cuda_sm10x_tcgen05_guardrail_trap_col_being_dealloced_not_returned_by_alloc
        .type           $__internal_0_$__cuda_sm10x_tcgen05_guardrail_trap_col_being_dealloced_not_returned_by_alloc,@function
        .size           $__internal_0_$__cuda_sm10x_tcgen05_guardrail_trap_col_being_dealloced_not_returned_by_alloc,($__internal_1_$__cuda_sm10x_tcgen05_guardrail_trap_phase_invalid_during_alloc - $__internal_0_$__cuda_sm10x_tcgen05_guardrail_trap_col_being_dealloced_not_returned_by_alloc)
$__internal_0_$__cuda_sm10x_tcgen05_guardrail_trap_col_being_dealloced_not_returned_by_alloc:
[----:B------:R-:W-:Y:S05]  /*da30*/  BPT.TRAP 0x1 ;  /* 0x000000040000795c */ /* 0x000fea0000300000 */
[----:B------:R-:W-:-:S04]  /*da40*/  HFMA2 R3, -RZ, RZ, 0, 0 ;  /* 0x00000000ff037431 */ /* 0x000fc800000001ff */
[----:B------:R-:W-:Y:S05]  /*da50*/  RET.REL.NODEC R2 `(kernel_cutlass_kernel_flash_attncuteflash_fwd_sm100FlashAttentionForwardSm100_object_at__tensor0000o12811101213_tensor0000o12811101213_tensor0000o12810111213_tensor0000o12811101213_tensor_0) ;  /* 0xffffff2402687950 */ /* 0x000fea0003c3ffff */
        .weak           $__internal_1_$__cuda_sm10x_tcgen05_guardrail_trap_phase_invalid_during_alloc
        .type           $__internal_1_$__cuda_sm10x_tcgen05_guardrail_trap_phase_invalid_during_alloc,@function
        .size           $__internal_1_$__cuda_sm10x_tcgen05_guardrail_trap_phase_invalid_during_alloc,($__internal_2_$__cuda_sm10x_tcgen05_guardrail_trap_unallocated_columns_being_dealloced - $__internal_1_$__cuda_sm10x_tcgen05_guardrail_trap_phase_invalid_during_alloc)
$__internal_1_$__cuda_sm10x_tcgen05_guardrail_trap_phase_invalid_during_alloc:
[----:B------:R-:W-:Y:S05]  /*da60*/  BPT.TRAP 0x1 ;  /* 0x000000040000795c */ /* 0x000fea0000300000 */
[----:B------:R-:W-:-:S04]  /*da70*/  MOV R3, 0x0 ;  /* 0x0000000000037802 */ /* 0x000fc80000000f00 */
[----:B------:R-:W-:Y:S05]  /*da80*/  RET.REL.NODEC R2 `(kernel_cutlass_kernel_flash_attncuteflash_fwd_sm100FlashAttentionForwardSm100_object_at__tensor0000o12811101213_tensor0000o12811101213_tensor0000o12810111213_tensor0000o12811101213_tensor_0) ;  /* 0xffffff24025c7950 */ /* 0x000fea0003c3ffff */
        .weak           $__internal_2_$__cuda_sm10x_tcgen05_guardrail_trap_unallocated_columns_being_dealloced
        .type           $__internal_2_$__cuda_sm10x_tcgen05_guardrail_trap_unallocated_columns_being_dealloced,@function
        .size           $__internal_2_$__cuda_sm10x_tcgen05_guardrail_trap_unallocated_columns_being_dealloced,(.L_x_128 - $__internal_2_$__cuda_sm10x_tcgen05_guardrail_trap_unallocated_columns_being_dealloced)
$__internal_2_$__cuda_sm10x_tcgen05_guardrail_trap_unallocated_columns_being_dealloced:
[----:B------:R-:W-:Y:S05]  /*da90*/  BPT.TRAP 0x1 ;  /* 0x000000040000795c */ /* 0x000fea0000300000 */
[----:B------:R-:W-:-:S04]  /*daa0*/  HFMA2 R3, -RZ, RZ, 0, 0 ;  /* 0x00000000ff037431 */ /* 0x000fc800000001ff */
[----:B------:R-:W-:Y:S05]  /*dab0*/  RET.REL.NODEC R2 `(kernel_cutlass_kernel_flash_attncuteflash_fwd_sm100FlashAttentionForwardSm100_object_at__tensor0000o12811101213_tensor0000o12811101213_tensor0000o12810111213_tensor0000o12811101213_tensor_0) ;  /* 0xffffff2402507950 */ /* 0x000fea0003c3ffff */
.L_x_113:
[----:B------:R-:W-:-:S00]  /*dac0*/  BRA `(.L_x_113) ;  /* 0xfffffffc00fc7947 */ /* 0x000fc0000383ffff */
[----:B------:R-:W-:-:S00]  /*dad0*/  NOP ;  /* 0x0000000000007918 */ /* 0x000fc00000000000 */
        /* <DEDUP_REMOVED lines=10> */
.L_x_128:


//--------------------- .nv.shared.kernel_cutlass_kernel_flash_attncuteflash_fwd_sm100FlashAttentionForwardSm100_object_at__tensor0000o12811101213_tensor0000o12811101213_tensor0000o12810111213_tensor0000o12811101213_tensor_0 --------------------------
	.section	.nv.shared.kernel_cutlass_kernel_flash_attncuteflash_fwd_sm100FlashAttentionForwardSm100_object_at__tensor0000o12811101213_tensor0000o12811101213_tensor0000o12810111213_tensor0000o12811101213_tensor_0,"aw",@nobits
	.sectionflags	@""
	.align	1024
	.zero		1024


//--------------------- .nv.shared.reserved.0     --------------------------
	.section	.nv.shared.reserved.0,"aw",@nobits
	.align	8
	.weak		__nv_reservedSMEM_offset_0_alias
	.size		__nv_reservedSMEM_offset_0_alias, 0, 64
	.other		__nv_reservedSMEM_offset_0_alias,@"STO_CUDA_RESERVED_SHARED STV_DEFAULT"
__nv_reservedSMEM_offset_0_alias:
	.zero		0
.nv.shared.reserved.0:
	.zero		64
	.weak		__nv_reservedSMEM_allocation_phase
	.type		__nv_reservedSMEM_allocation_phase,@object
	.size		__nv_reservedSMEM_allocation_phase,(.L_0 - __nv_reservedSMEM_allocation_phase)
__nv_reservedSMEM_allocation_phase:
	.zero		1
.L_0:
	.zero		7
	.weak		__nv_reservedSMEM_devtool_atexit_pc
	.type		__nv_reservedSMEM_devtool_atexit_pc,@object
	.size		__nv_reservedSMEM_devtool_atexit_pc,(__nv_reservedSMEM_allocation_mask - __nv_reservedSMEM_devtool_atexit_pc)
__nv_reservedSMEM_devtool_atexit_pc:
	.zero		8
	.weak		__nv_reservedSMEM_allocation_mask
	.type		__nv_reservedSMEM_allocation_mask,@object
	.size		__nv_reservedSMEM_allocation_mask,(.L_2 - __nv_reservedSMEM_allocation_mask)
__nv_reservedSMEM_allocation_mask:
	.zero		4
.L_2:


//--------------------- .nv.constant0.kernel_cutlass_kernel_flash_attncuteflash_fwd_sm100FlashAttentionForwardSm100_object_at__tensor0000o12811101213_tensor0000o12811101213_tensor0000o12810111213_tensor0000o12811101213_tensor_0 --------------------------
	.section	.nv.constant0.kernel_cutlass_kernel_flash_attncuteflash_fwd_sm100FlashAttentionForwardSm100_object_at__tensor0000o12811101213_tensor0000o12811101213_tensor0000o12810111213_tensor0000o12811101213_tensor_0,"a",@progbits
	.sectionflags	@""
	.align	4
.nv.constant0.kernel_cutlass_kernel_flash_attncuteflash_fwd_sm100FlashAttentionForwardSm100_object_at__tensor0000o12811101213_tensor0000o12811101213_tensor0000o12810111213_tensor0000o12811101213_tensor_0:
	.zero		1640


//--------------------- SYMBOLS --------------------------

	.type		.nv.reservedSmem.offset0,@object
	.size		.nv.reservedSmem.offset0,0x4
	.type		.nv.reservedSmem.cap,@object
	.size		.nv.reservedSmem.cap,0x4
